//
// Generated by NVIDIA NVVM Compiler
//
// Compiler Build ID: CL-36424714
// Cuda compilation tools, release 13.0, V13.0.88
// Based on NVVM 20.0.0
//

.version 9.0
.target sm_100
.address_size 64

	// .globl	_Z13stripLabelingPKhPjiii
// _ZZ13stripLabelingPKhPjiiiE8bitmasks has been demoted
// _ZZ13stripLabelingPKhPjiiiE11temp_labels has been demoted
.global .align 1 .b8 _ZN34_INTERNAL_ecf5b816_4_k_cu_8cfcc0b54cuda3std3__45__cpo5beginE[1];
.global .align 1 .b8 _ZN34_INTERNAL_ecf5b816_4_k_cu_8cfcc0b54cuda3std3__45__cpo3endE[1];
.global .align 1 .b8 _ZN34_INTERNAL_ecf5b816_4_k_cu_8cfcc0b54cuda3std3__45__cpo6cbeginE[1];
.global .align 1 .b8 _ZN34_INTERNAL_ecf5b816_4_k_cu_8cfcc0b54cuda3std3__45__cpo4cendE[1];
.global .align 1 .b8 _ZN34_INTERNAL_ecf5b816_4_k_cu_8cfcc0b54cuda3std3__45__cpo6rbeginE[1];
.global .align 1 .b8 _ZN34_INTERNAL_ecf5b816_4_k_cu_8cfcc0b54cuda3std3__45__cpo4rendE[1];
.global .align 1 .b8 _ZN34_INTERNAL_ecf5b816_4_k_cu_8cfcc0b54cuda3std3__45__cpo7crbeginE[1];
.global .align 1 .b8 _ZN34_INTERNAL_ecf5b816_4_k_cu_8cfcc0b54cuda3std3__45__cpo5crendE[1];
.global .align 1 .b8 _ZN34_INTERNAL_ecf5b816_4_k_cu_8cfcc0b54cuda3std3__436_GLOBAL__N__ecf5b816_4_k_cu_8cfcc0b56ignoreE[1];
.global .align 1 .b8 _ZN34_INTERNAL_ecf5b816_4_k_cu_8cfcc0b54cuda3std3__419piecewise_constructE[1];
.global .align 1 .b8 _ZN34_INTERNAL_ecf5b816_4_k_cu_8cfcc0b54cuda3std3__48in_placeE[1];
.global .align 1 .b8 _ZN34_INTERNAL_ecf5b816_4_k_cu_8cfcc0b54cuda3std3__420unreachable_sentinelE[1];
.global .align 1 .b8 _ZN34_INTERNAL_ecf5b816_4_k_cu_8cfcc0b54cuda3std3__47nulloptE[1];
.global .align 1 .b8 _ZN34_INTERNAL_ecf5b816_4_k_cu_8cfcc0b54cuda3std3__48unexpectE[1];
.global .align 1 .b8 _ZN34_INTERNAL_ecf5b816_4_k_cu_8cfcc0b54cuda3std6ranges3__45__cpo4swapE[1];
.global .align 1 .b8 _ZN34_INTERNAL_ecf5b816_4_k_cu_8cfcc0b54cuda3std6ranges3__45__cpo9iter_moveE[1];
.global .align 1 .b8 _ZN34_INTERNAL_ecf5b816_4_k_cu_8cfcc0b54cuda3std6ranges3__45__cpo5beginE[1];
.global .align 1 .b8 _ZN34_INTERNAL_ecf5b816_4_k_cu_8cfcc0b54cuda3std6ranges3__45__cpo3endE[1];
.global .align 1 .b8 _ZN34_INTERNAL_ecf5b816_4_k_cu_8cfcc0b54cuda3std6ranges3__45__cpo6cbeginE[1];
.global .align 1 .b8 _ZN34_INTERNAL_ecf5b816_4_k_cu_8cfcc0b54cuda3std6ranges3__45__cpo4cendE[1];
.global .align 1 .b8 _ZN34_INTERNAL_ecf5b816_4_k_cu_8cfcc0b54cuda3std6ranges3__45__cpo7advanceE[1];
.global .align 1 .b8 _ZN34_INTERNAL_ecf5b816_4_k_cu_8cfcc0b54cuda3std6ranges3__45__cpo9iter_swapE[1];
.global .align 1 .b8 _ZN34_INTERNAL_ecf5b816_4_k_cu_8cfcc0b54cuda3std6ranges3__45__cpo4nextE[1];
.global .align 1 .b8 _ZN34_INTERNAL_ecf5b816_4_k_cu_8cfcc0b54cuda3std6ranges3__45__cpo4prevE[1];
.global .align 1 .b8 _ZN34_INTERNAL_ecf5b816_4_k_cu_8cfcc0b54cuda3std6ranges3__45__cpo4dataE[1];
.global .align 1 .b8 _ZN34_INTERNAL_ecf5b816_4_k_cu_8cfcc0b54cuda3std6ranges3__45__cpo5cdataE[1];
.global .align 1 .b8 _ZN34_INTERNAL_ecf5b816_4_k_cu_8cfcc0b54cuda3std6ranges3__45__cpo4sizeE[1];
.global .align 1 .b8 _ZN34_INTERNAL_ecf5b816_4_k_cu_8cfcc0b54cuda3std6ranges3__45__cpo5ssizeE[1];
.global .align 1 .b8 _ZN34_INTERNAL_ecf5b816_4_k_cu_8cfcc0b54cuda3std6ranges3__45__cpo8distanceE[1];
.global .align 1 .b8 _ZN34_INTERNAL_ecf5b816_4_k_cu_8cfcc0b56thrust24THRUST_300001_SM_1000_NS8cuda_cub3parE[1];
.global .align 1 .b8 _ZN34_INTERNAL_ecf5b816_4_k_cu_8cfcc0b56thrust24THRUST_300001_SM_1000_NS8cuda_cub10par_nosyncE[1];
.global .align 1 .b8 _ZN34_INTERNAL_ecf5b816_4_k_cu_8cfcc0b56thrust24THRUST_300001_SM_1000_NS6system6detail10sequential3seqE[1];
.global .align 1 .b8 _ZN34_INTERNAL_ecf5b816_4_k_cu_8cfcc0b56thrust24THRUST_300001_SM_1000_NS12placeholders2_1E[1];
.global .align 1 .b8 _ZN34_INTERNAL_ecf5b816_4_k_cu_8cfcc0b56thrust24THRUST_300001_SM_1000_NS12placeholders2_2E[1];
.global .align 1 .b8 _ZN34_INTERNAL_ecf5b816_4_k_cu_8cfcc0b56thrust24THRUST_300001_SM_1000_NS12placeholders2_3E[1];
.global .align 1 .b8 _ZN34_INTERNAL_ecf5b816_4_k_cu_8cfcc0b56thrust24THRUST_300001_SM_1000_NS12placeholders2_4E[1];
.global .align 1 .b8 _ZN34_INTERNAL_ecf5b816_4_k_cu_8cfcc0b56thrust24THRUST_300001_SM_1000_NS12placeholders2_5E[1];
.global .align 1 .b8 _ZN34_INTERNAL_ecf5b816_4_k_cu_8cfcc0b56thrust24THRUST_300001_SM_1000_NS12placeholders2_6E[1];
.global .align 1 .b8 _ZN34_INTERNAL_ecf5b816_4_k_cu_8cfcc0b56thrust24THRUST_300001_SM_1000_NS12placeholders2_7E[1];
.global .align 1 .b8 _ZN34_INTERNAL_ecf5b816_4_k_cu_8cfcc0b56thrust24THRUST_300001_SM_1000_NS12placeholders2_8E[1];
.global .align 1 .b8 _ZN34_INTERNAL_ecf5b816_4_k_cu_8cfcc0b56thrust24THRUST_300001_SM_1000_NS12placeholders2_9E[1];
.global .align 1 .b8 _ZN34_INTERNAL_ecf5b816_4_k_cu_8cfcc0b56thrust24THRUST_300001_SM_1000_NS12placeholders3_10E[1];
.global .align 1 .b8 _ZN34_INTERNAL_ecf5b816_4_k_cu_8cfcc0b56thrust24THRUST_300001_SM_1000_NS3seqE[1];

.visible .entry _Z13stripLabelingPKhPjiii(
	.param .u64 .ptr .align 1 _Z13stripLabelingPKhPjiii_param_0,
	.param .u64 .ptr .align 1 _Z13stripLabelingPKhPjiii_param_1,
	.param .u32 _Z13stripLabelingPKhPjiii_param_2,
	.param .u32 _Z13stripLabelingPKhPjiii_param_3,
	.param .u32 _Z13stripLabelingPKhPjiii_param_4
)
{
	.reg .pred 	%p<10>;
	.reg .b16 	%rs<2>;
	.reg .b32 	%r<38>;
	.reg .b64 	%rd<11>;
	// demoted variable
	.shared .align 4 .b8 _ZZ13stripLabelingPKhPjiiiE8bitmasks[16];
	// demoted variable
	.shared .align 4 .b8 _ZZ13stripLabelingPKhPjiiiE11temp_labels[512];
	ld.param.u64 	%rd2, [_Z13stripLabelingPKhPjiii_param_0];
	ld.param.u64 	%rd3, [_Z13stripLabelingPKhPjiii_param_1];
	ld.param.u32 	%r10, [_Z13stripLabelingPKhPjiii_param_2];
	ld.param.u32 	%r12, [_Z13stripLabelingPKhPjiii_param_3];
	ld.param.u32 	%r11, [_Z13stripLabelingPKhPjiii_param_4];
	cvta.to.global.u64 	%rd1, %rd3;
	mov.u32 	%r13, %ctaid.y;
	shl.b32 	%r14, %r13, 2;
	mov.u32 	%r1, %tid.y;
	add.s32 	%r2, %r14, %r1;
	mov.u32 	%r15, %ctaid.x;
	shl.b32 	%r16, %r15, 5;
	mov.u32 	%r3, %tid.x;
	add.s32 	%r4, %r16, %r3;
	setp.ge.s32 	%p1, %r2, %r12;
	setp.ge.s32 	%p2, %r4, %r10;
	or.pred  	%p3, %p2, %p1;
	@%p3 bra 	$L__BB0_10;
	cvta.to.global.u64 	%rd4, %rd2;
	mad.lo.s32 	%r17, %r11, %r2, %r4;
	cvt.s64.s32 	%rd5, %r17;
	add.s64 	%rd6, %rd4, %rd5;
	ld.global.u8 	%rs1, [%rd6];
	setp.ne.s16 	%p4, %rs1, 0;
	mov.b32 	%r18, -1;
	vote.sync.ballot.b32 	%r5, %p4, %r18;
	setp.ne.s32 	%p6, %r3, 0;
	shl.b32 	%r19, %r1, 2;
	mov.u32 	%r20, _ZZ13stripLabelingPKhPjiiiE8bitmasks;
	add.s32 	%r6, %r20, %r19;
	@%p6 bra 	$L__BB0_3;
	st.shared.u32 	[%r6], %r5;
$L__BB0_3:
	setp.eq.s16 	%p7, %rs1, 0;
	bar.sync 	0;
	shl.b32 	%r21, %r1, 7;
	mov.u32 	%r22, _ZZ13stripLabelingPKhPjiiiE11temp_labels;
	add.s32 	%r7, %r22, %r21;
	shl.b32 	%r23, %r3, 2;
	add.s32 	%r8, %r7, %r23;
	@%p7 bra 	$L__BB0_7;
	ld.shared.u32 	%r25, [%r6];
	sub.s32 	%r26, 32, %r3;
	shl.b32 	%r27, %r25, %r26;
	not.b32 	%r28, %r27;
	clz.b32 	%r9, %r28;
	setp.ne.s32 	%p8, %r9, 0;
	@%p8 bra 	$L__BB0_6;
	mad.lo.s32 	%r35, %r10, %r2, %r4;
	st.shared.u32 	[%r8], %r35;
	mul.wide.u32 	%rd7, %r35, 4;
	add.s64 	%rd8, %rd1, %rd7;
	st.global.u32 	[%rd8], %r35;
	bra.uni 	$L__BB0_8;
$L__BB0_6:
	sub.s32 	%r29, %r3, %r9;
	shl.b32 	%r30, %r29, 2;
	add.s32 	%r31, %r7, %r30;
	ld.shared.u32 	%r32, [%r31];
	shl.b32 	%r33, %r9, 2;
	add.s32 	%r34, %r31, %r33;
	st.shared.u32 	[%r34], %r32;
	bra.uni 	$L__BB0_8;
$L__BB0_7:
	mov.b32 	%r24, -1;
	st.shared.u32 	[%r8], %r24;
$L__BB0_8:
	setp.eq.s16 	%p9, %rs1, 0;
	bar.sync 	0;
	@%p9 bra 	$L__BB0_10;
	ld.shared.u32 	%r36, [%r8];
	mad.lo.s32 	%r37, %r10, %r2, %r4;
	mul.wide.s32 	%rd9, %r37, 4;
	add.s64 	%rd10, %rd1, %rd9;
	st.global.u32 	[%rd10], %r36;
$L__BB0_10:
	ret;

}
	// .globl	_ZN3cub18CUB_300001_SM_10006detail11EmptyKernelIvEEvv
.visible .entry _ZN3cub18CUB_300001_SM_10006detail11EmptyKernelIvEEvv()
{


	ret;

}
	// .globl	_ZN3cub18CUB_300001_SM_10006detail8for_each13static_kernelINS2_12policy_hub_t12policy_500_tEmN6thrust24THRUST_300001_SM_1000_NS8cuda_cub20__uninitialized_fill7functorINS7_10device_ptrIjEEjEEEEvT0_T1_
.visible .entry _ZN3cub18CUB_300001_SM_10006detail8for_each13static_kernelINS2_12policy_hub_t12policy_500_tEmN6thrust24THRUST_300001_SM_1000_NS8cuda_cub20__uninitialized_fill7functorINS7_10device_ptrIjEEjEEEEvT0_T1_(
	.param .u64 _ZN3cub18CUB_300001_SM_10006detail8for_each13static_kernelINS2_12policy_hub_t12policy_500_tEmN6thrust24THRUST_300001_SM_1000_NS8cuda_cub20__uninitialized_fill7functorINS7_10device_ptrIjEEjEEEEvT0_T1__param_0,
	.param .align 8 .b8 _ZN3cub18CUB_300001_SM_10006detail8for_each13static_kernelINS2_12policy_hub_t12policy_500_tEmN6thrust24THRUST_300001_SM_1000_NS8cuda_cub20__uninitialized_fill7functorINS7_10device_ptrIjEEjEEEEvT0_T1__param_1[16]
)
.maxntid 256
{
	.reg .pred 	%p<4>;
	.reg .b16 	%rs<5>;
	.reg .b32 	%r<12>;
	.reg .b64 	%rd<16>;

	ld.param.u32 	%r3, [_ZN3cub18CUB_300001_SM_10006detail8for_each13static_kernelINS2_12policy_hub_t12policy_500_tEmN6thrust24THRUST_300001_SM_1000_NS8cuda_cub20__uninitialized_fill7functorINS7_10device_ptrIjEEjEEEEvT0_T1__param_1+8];
	ld.param.u64 	%rd4, [_ZN3cub18CUB_300001_SM_10006detail8for_each13static_kernelINS2_12policy_hub_t12policy_500_tEmN6thrust24THRUST_300001_SM_1000_NS8cuda_cub20__uninitialized_fill7functorINS7_10device_ptrIjEEjEEEEvT0_T1__param_1];
	ld.param.u64 	%rd5, [_ZN3cub18CUB_300001_SM_10006detail8for_each13static_kernelINS2_12policy_hub_t12policy_500_tEmN6thrust24THRUST_300001_SM_1000_NS8cuda_cub20__uninitialized_fill7functorINS7_10device_ptrIjEEjEEEEvT0_T1__param_0];
	mov.u32 	%r9, %ctaid.x;
	mul.wide.u32 	%rd1, %r9, 512;
	sub.s64 	%rd2, %rd5, %rd1;
	setp.lt.u64 	%p1, %rd2, 512;
	@%p1 bra 	$L__BB2_2;
	mov.u32 	%r11, %tid.x;
	cvta.to.global.u64 	%rd11, %rd4;
	cvt.u64.u32 	%rd12, %r11;
	add.s64 	%rd13, %rd1, %rd12;
	shl.b64 	%rd14, %rd13, 2;
	add.s64 	%rd15, %rd11, %rd14;
	st.global.u32 	[%rd15], %r3;
	st.global.u32 	[%rd15+1024], %r3;
	bra.uni 	$L__BB2_6;
$L__BB2_2:
	cvta.to.global.u64 	%rd6, %rd4;
	mov.u32 	%r2, %tid.x;
	cvt.u64.u32 	%rd7, %r2;
	setp.le.u64 	%p2, %rd2, %rd7;
	add.s64 	%rd8, %rd1, %rd7;
	shl.b64 	%rd9, %rd8, 2;
	add.s64 	%rd3, %rd6, %rd9;
	@%p2 bra 	$L__BB2_4;
	st.global.u32 	[%rd3], %r3;
$L__BB2_4:
	add.s32 	%r10, %r2, 256;
	cvt.u64.u32 	%rd10, %r10;
	setp.le.u64 	%p3, %rd2, %rd10;
	@%p3 bra 	$L__BB2_6;
	st.global.u32 	[%rd3+1024], %r3;
$L__BB2_6:
	ret;

}


// ===== COMPILED SASS (sm_100) =====

	.target	sm_100

	.elftype	@"ET_EXEC"


//--------------------- .note.nv.tkinfo           --------------------------
	.section	.note.nv.tkinfo,"",@"SHT_NOTE"
	.sectionflags	@"SHF_NOTE_NV_TKINFO"
	.tkinfo
        /*0018*/ 	.word	0x00000002
        /*0030*/ 	.string	""
        /*0030*/ 	.string	"ptxas"
        /*0030*/ 	.string	"Cuda compilation tools, release 13.0, V13.0.88"
        /*0030*/ 	.string	"Build cuda_13.0.r13.0/compiler.36424714_0"
        /*0030*/ 	.string	"-arch sm_100 -m 64 "



//--------------------- .note.nv.cuinfo           --------------------------
	.section	.note.nv.cuinfo,"",@"SHT_NOTE"
	.sectionflags	@"SHF_NOTE_NV_CUINFO"
        /*0018*/ 	.short	0x0002
        /*001a*/ 	.short	0x0064
        /*001c*/ 	.short	0x0082
	.zero		2


//--------------------- .nv.info                  --------------------------
	.section	.nv.info,"",@"SHT_CUDA_INFO"
	.align	4


	//----- nvinfo : EIATTR_REGCOUNT
	.align		4
        /*0000*/ 	.byte	0x04, 0x2f
        /*0002*/ 	.short	(.L_44 - .L_43)
	.align		4
.L_43:
        /*0004*/ 	.word	index@(_Z13stripLabelingPKhPjiii)
        /*0008*/ 	.word	0x0000000e


	//----- nvinfo : EIATTR_FRAME_SIZE
	.align		4
.L_44:
        /*000c*/ 	.byte	0x04, 0x11
        /*000e*/ 	.short	(.L_46 - .L_45)
	.align		4
.L_45:
        /*0010*/ 	.word	index@(_Z13stripLabelingPKhPjiii)
        /*0014*/ 	.word	0x00000000


	//----- nvinfo : EIATTR_REGCOUNT
	.align		4
.L_46:
        /*0018*/ 	.byte	0x04, 0x2f
        /*001a*/ 	.short	(.L_48 - .L_47)
	.align		4
.L_47:
        /*001c*/ 	.word	index@(_ZN3cub18CUB_300001_SM_10006detail11EmptyKernelIvEEvv)
        /*0020*/ 	.word	0x00000004


	//----- nvinfo : EIATTR_FRAME_SIZE
	.align		4
.L_48:
        /*0024*/ 	.byte	0x04, 0x11
        /*0026*/ 	.short	(.L_50 - .L_49)
	.align		4
.L_49:
        /*0028*/ 	.word	index@(_ZN3cub18CUB_300001_SM_10006detail11EmptyKernelIvEEvv)
        /*002c*/ 	.word	0x00000000


	//----- nvinfo : EIATTR_REGCOUNT
	.align		4
.L_50:
        /*0030*/ 	.byte	0x04, 0x2f
        /*0032*/ 	.short	(.L_52 - .L_51)
	.align		4
.L_51:
        /*0034*/ 	.word	index@(_ZN3cub18CUB_300001_SM_10006detail8for_each13static_kernelINS2_12policy_hub_t12policy_500_tEmN6thrust24THRUST_300001_SM_1000_NS8cuda_cub20__uninitialized_fill7functorINS7_10device_ptrIjEEjEEEEvT0_T1_)
        /*0038*/ 	.word	0x00000008


	//----- nvinfo : EIATTR_FRAME_SIZE
	.align		4
.L_52:
        /*003c*/ 	.byte	0x04, 0x11
        /*003e*/ 	.short	(.L_54 - .L_53)
	.align		4
.L_53:
        /*0040*/ 	.word	index@(_ZN3cub18CUB_300001_SM_10006detail8for_each13static_kernelINS2_12policy_hub_t12policy_500_tEmN6thrust24THRUST_300001_SM_1000_NS8cuda_cub20__uninitialized_fill7functorINS7_10device_ptrIjEEjEEEEvT0_T1_)
        /*0044*/ 	.word	0x00000000


	//----- nvinfo : EIATTR_MIN_STACK_SIZE
	.align		4
.L_54:
        /*0048*/ 	.byte	0x04, 0x12
        /*004a*/ 	.short	(.L_56 - .L_55)
	.align		4
.L_55:
        /*004c*/ 	.word	index@(_ZN3cub18CUB_300001_SM_10006detail8for_each13static_kernelINS2_12policy_hub_t12policy_500_tEmN6thrust24THRUST_300001_SM_1000_NS8cuda_cub20__uninitialized_fill7functorINS7_10device_ptrIjEEjEEEEvT0_T1_)
        /*0050*/ 	.word	0x00000000


	//----- nvinfo : EIATTR_MIN_STACK_SIZE
	.align		4
.L_56:
        /*0054*/ 	.byte	0x04, 0x12
        /*0056*/ 	.short	(.L_58 - .L_57)
	.align		4
.L_57:
        /*0058*/ 	.word	index@(_ZN3cub18CUB_300001_SM_10006detail11EmptyKernelIvEEvv)
        /*005c*/ 	.word	0x00000000


	//----- nvinfo : EIATTR_MIN_STACK_SIZE
	.align		4
.L_58:
        /*0060*/ 	.byte	0x04, 0x12
        /*0062*/ 	.short	(.L_60 - .L_59)
	.align		4
.L_59:
        /*0064*/ 	.word	index@(_Z13stripLabelingPKhPjiii)
        /*0068*/ 	.word	0x00000000
.L_60:


//--------------------- .nv.compat                --------------------------
	.section	.nv.compat,"",@"SHT_CUDA_COMPAT_INFO"
	.align	4
        /*0000*/ 	.byte	0x02, 0x09, 0x00, 0x00, 0x02, 0x02, 0x01, 0x00, 0x02, 0x05, 0x05, 0x00, 0x03, 0x07, 0x01, 0x01
        /*0010*/ 	.byte	0x02, 0x03, 0x00, 0x00, 0x02, 0x06, 0x01, 0x00, 0x04, 0x0b, 0x08, 0x00, 0x09, 0x00, 0x00, 0x00
        /*0020*/ 	.byte	0x00, 0x00, 0x00, 0x00


//--------------------- .nv.info._ZN3cub18CUB_300001_SM_10006detail8for_each13static_kernelINS2_12policy_hub_t12policy_500_tEmN6thrust24THRUST_300001_SM_1000_NS8cuda_cub20__uninitialized_fill7functorINS7_10device_ptrIjEEjEEEEvT0_T1_ --------------------------
	.section	.nv.info._ZN3cub18CUB_300001_SM_10006detail8for_each13static_kernelINS2_12policy_hub_t12policy_500_tEmN6thrust24THRUST_300001_SM_1000_NS8cuda_cub20__uninitialized_fill7functorINS7_10device_ptrIjEEjEEEEvT0_T1_,"",@"SHT_CUDA_INFO"
	.sectionflags	@""
	.align	4


	//----- nvinfo : EIATTR_CUDA_API_VERSION
	.align		4
        /*0000*/ 	.byte	0x04, 0x37
        /*0002*/ 	.short	(.L_62 - .L_61)
.L_61:
        /*0004*/ 	.word	0x00000082


	//----- nvinfo : EIATTR_KPARAM_INFO
	.align		4
.L_62:
        /*0008*/ 	.byte	0x04, 0x17
        /*000a*/ 	.short	(.L_64 - .L_63)
.L_63:
        /*000c*/ 	.word	0x00000000
        /*0010*/ 	.short	0x0001
        /*0012*/ 	.short	0x0008
        /*0014*/ 	.byte	0x00, 0xf0, 0x41, 0x00


	//----- nvinfo : EIATTR_KPARAM_INFO
	.align		4
.L_64:
        /*0018*/ 	.byte	0x04, 0x17
        /*001a*/ 	.short	(.L_66 - .L_65)
.L_65:
        /*001c*/ 	.word	0x00000000
        /*0020*/ 	.short	0x0000
        /*0022*/ 	.short	0x0000
        /*0024*/ 	.byte	0x00, 0xf0, 0x21, 0x00


	//----- nvinfo : EIATTR_SPARSE_MMA_MASK
	.align		4
.L_66:
        /*0028*/ 	.byte	0x03, 0x50
        /*002a*/ 	.short	0x0000


	//----- nvinfo : EIATTR_MAXREG_COUNT
	.align		4
        /*002c*/ 	.byte	0x03, 0x1b
        /*002e*/ 	.short	0x00ff


	//----- nvinfo : EIATTR_MERCURY_ISA_VERSION
	.align		4
        /*0030*/ 	.byte	0x03, 0x5f
        /*0032*/ 	.short	0x0101


	//----- nvinfo : EIATTR_VRC_CTA_INIT_COUNT
	.align		4
        /*0034*/ 	.byte	0x02, 0x4a
	.zero		1
	.zero		1


	//----- nvinfo : EIATTR_EXIT_INSTR_OFFSETS
	.align		4
        /*0038*/ 	.byte	0x04, 0x1c
        /*003a*/ 	.short	(.L_68 - .L_67)


	//   ....[0]....
.L_67:
        /*003c*/ 	.word	0x00000130


	//   ....[1]....
        /*0040*/ 	.word	0x00000230


	//   ....[2]....
        /*0044*/ 	.word	0x00000260


	//----- nvinfo : EIATTR_MAX_THREADS
	.align		4
.L_68:
        /*0048*/ 	.byte	0x04, 0x05
        /*004a*/ 	.short	(.L_70 - .L_69)
.L_69:
        /*004c*/ 	.word	0x00000100
        /*0050*/ 	.word	0x00000001
        /*0054*/ 	.word	0x00000001


	//----- nvinfo : EIATTR_CBANK_PARAM_SIZE
	.align		4
.L_70:
        /*0058*/ 	.byte	0x03, 0x19
        /*005a*/ 	.short	0x0018


	//----- nvinfo : EIATTR_PARAM_CBANK
	.align		4
        /*005c*/ 	.byte	0x04, 0x0a
        /*005e*/ 	.short	(.L_72 - .L_71)
	.align		4
.L_71:
        /*0060*/ 	.word	index@(.nv.constant0._ZN3cub18CUB_300001_SM_10006detail8for_each13static_kernelINS2_12policy_hub_t12policy_500_tEmN6thrust24THRUST_300001_SM_1000_NS8cuda_cub20__uninitialized_fill7functorINS7_10device_ptrIjEEjEEEEvT0_T1_)
        /*0064*/ 	.short	0x0380
        /*0066*/ 	.short	0x0018


	//----- nvinfo : EIATTR_SW_WAR
	.align		4
.L_72:
        /*0068*/ 	.byte	0x04, 0x36
        /*006a*/ 	.short	(.L_74 - .L_73)
.L_73:
        /*006c*/ 	.word	0x00000008
.L_74:


//--------------------- .nv.info._ZN3cub18CUB_300001_SM_10006detail11EmptyKernelIvEEvv --------------------------
	.section	.nv.info._ZN3cub18CUB_300001_SM_10006detail11EmptyKernelIvEEvv,"",@"SHT_CUDA_INFO"
	.sectionflags	@""
	.align	4


	//----- nvinfo : EIATTR_CUDA_API_VERSION
	.align		4
        /*0000*/ 	.byte	0x04, 0x37
        /*0002*/ 	.short	(.L_76 - .L_75)
.L_75:
        /*0004*/ 	.word	0x00000082


	//----- nvinfo : EIATTR_SPARSE_MMA_MASK
	.align		4
.L_76:
        /*0008*/ 	.byte	0x03, 0x50
        /*000a*/ 	.short	0x0000


	//----- nvinfo : EIATTR_MAXREG_COUNT
	.align		4
        /*000c*/ 	.byte	0x03, 0x1b
        /*000e*/ 	.short	0x00ff


	//----- nvinfo : EIATTR_MERCURY_ISA_VERSION
	.align		4
        /*0010*/ 	.byte	0x03, 0x5f
        /*0012*/ 	.short	0x0101


	//----- nvinfo : EIATTR_VRC_CTA_INIT_COUNT
	.align		4
        /*0014*/ 	.byte	0x02, 0x4a
	.zero		1
	.zero		1


	//----- nvinfo : EIATTR_EXIT_INSTR_OFFSETS
	.align		4
        /*0018*/ 	.byte	0x04, 0x1c
        /*001a*/ 	.short	(.L_78 - .L_77)


	//   ....[0]....
.L_77:
        /*001c*/ 	.word	0x00000010


	//----- nvinfo : EIATTR_SW_WAR
	.align		4
.L_78:
        /*0020*/ 	.byte	0x04, 0x36
        /*0022*/ 	.short	(.L_80 - .L_79)
.L_79:
        /*0024*/ 	.word	0x00000008
.L_80:


//--------------------- .nv.info._Z13stripLabelingPKhPjiii --------------------------
	.section	.nv.info._Z13stripLabelingPKhPjiii,"",@"SHT_CUDA_INFO"
	.sectionflags	@""
	.align	4


	//----- nvinfo : EIATTR_CUDA_API_VERSION
	.align		4
        /*0000*/ 	.byte	0x04, 0x37
        /*0002*/ 	.short	(.L_82 - .L_81)
.L_81:
        /*0004*/ 	.word	0x00000082


	//----- nvinfo : EIATTR_KPARAM_INFO
	.align		4
.L_82:
        /*0008*/ 	.byte	0x04, 0x17
        /*000a*/ 	.short	(.L_84 - .L_83)
.L_83:
        /*000c*/ 	.word	0x00000000
        /*0010*/ 	.short	0x0004
        /*0012*/ 	.short	0x0018
        /*0014*/ 	.byte	0x00, 0xf0, 0x11, 0x00


	//----- nvinfo : EIATTR_KPARAM_INFO
	.align		4
.L_84:
        /*0018*/ 	.byte	0x04, 0x17
        /*001a*/ 	.short	(.L_86 - .L_85)
.L_85:
        /*001c*/ 	.word	0x00000000
        /*0020*/ 	.short	0x0003
        /*0022*/ 	.short	0x0014
        /*0024*/ 	.byte	0x00, 0xf0, 0x11, 0x00


	//----- nvinfo : EIATTR_KPARAM_INFO
	.align		4
.L_86:
        /*0028*/ 	.byte	0x04, 0x17
        /*002a*/ 	.short	(.L_88 - .L_87)
.L_87:
        /*002c*/ 	.word	0x00000000
        /*0030*/ 	.short	0x0002
        /*0032*/ 	.short	0x0010
        /*0034*/ 	.byte	0x00, 0xf0, 0x11, 0x00


	//----- nvinfo : EIATTR_KPARAM_INFO
	.align		4
.L_88:
        /*0038*/ 	.byte	0x04, 0x17
        /*003a*/ 	.short	(.L_90 - .L_89)
.L_89:
        /*003c*/ 	.word	0x00000000
        /*0040*/ 	.short	0x0001
        /*0042*/ 	.short	0x0008
        /*0044*/ 	.byte	0x00, 0xf5, 0x21, 0x00


	//----- nvinfo : EIATTR_KPARAM_INFO
	.align		4
.L_90:
        /*0048*/ 	.byte	0x04, 0x17
        /*004a*/ 	.short	(.L_92 - .L_91)
.L_91:
        /*004c*/ 	.word	0x00000000
        /*0050*/ 	.short	0x0000
        /*0052*/ 	.short	0x0000
        /*0054*/ 	.byte	0x00, 0xf5, 0x21, 0x00


	//----- nvinfo : EIATTR_SPARSE_MMA_MASK
	.align		4
.L_92:
        /*0058*/ 	.byte	0x03, 0x50
        /*005a*/ 	.short	0x0000


	//----- nvinfo : EIATTR_MAXREG_COUNT
	.align		4
        /*005c*/ 	.byte	0x03, 0x1b
        /*005e*/ 	.short	0x00ff


	//----- nvinfo : EIATTR_NUM_BARRIERS
	.align		4
        /*0060*/ 	.byte	0x02, 0x4c
        /*0062*/ 	.byte	0x01
	.zero		1


	//----- nvinfo : EIATTR_MERCURY_ISA_VERSION
	.align		4
        /*0064*/ 	.byte	0x03, 0x5f
        /*0066*/ 	.short	0x0101


	//----- nvinfo : EIATTR_COOP_GROUP_MASK_REGIDS
	.align		4
        /*0068*/ 	.byte	0x04, 0x29
        /*006a*/ 	.short	(.L_94 - .L_93)


	//   ....[0]....
.L_93:
        /*006c*/ 	.word	0xffffffff


	//----- nvinfo : EIATTR_COOP_GROUP_INSTR_OFFSETS
	.align		4
.L_94:
        /*0070*/ 	.byte	0x04, 0x28
        /*0072*/ 	.short	(.L_96 - .L_95)


	//   ....[0]....
.L_95:
        /*0074*/ 	.word	0x000001b0


	//----- nvinfo : EIATTR_VRC_CTA_INIT_COUNT
	.align		4
.L_96:
        /*0078*/ 	.byte	0x02, 0x4a
	.zero		1
	.zero		1


	//----- nvinfo : EIATTR_EXIT_INSTR_OFFSETS
	.align		4
        /*007c*/ 	.byte	0x04, 0x1c
        /*007e*/ 	.short	(.L_98 - .L_97)


	//   ....[0]....
.L_97:
        /*0080*/ 	.word	0x000000a0


	//   ....[1]....
        /*0084*/ 	.word	0x00000370


	//   ....[2]....
        /*0088*/ 	.word	0x000003d0


	//----- nvinfo : EIATTR_CRS_STACK_SIZE
	.align		4
.L_98:
        /*008c*/ 	.byte	0x04, 0x1e
        /*008e*/ 	.short	(.L_100 - .L_99)
.L_99:
        /*0090*/ 	.word	0x00000000


	//----- nvinfo : EIATTR_CBANK_PARAM_SIZE
	.align		4
.L_100:
        /*0094*/ 	.byte	0x03, 0x19
        /*0096*/ 	.short	0x001c


	//----- nvinfo : EIATTR_PARAM_CBANK
	.align		4
        /*0098*/ 	.byte	0x04, 0x0a
        /*009a*/ 	.short	(.L_102 - .L_101)
	.align		4
.L_101:
        /*009c*/ 	.word	index@(.nv.constant0._Z13stripLabelingPKhPjiii)
        /*00a0*/ 	.short	0x0380
        /*00a2*/ 	.short	0x001c


	//----- nvinfo : EIATTR_SW_WAR
	.align		4
.L_102:
        /*00a4*/ 	.byte	0x04, 0x36
        /*00a6*/ 	.short	(.L_104 - .L_103)
.L_103:
        /*00a8*/ 	.word	0x00000008
.L_104:


//--------------------- .nv.callgraph             --------------------------
	.section	.nv.callgraph,"",@"SHT_CUDA_CALLGRAPH"
	.align	4
	.sectionentsize	8
	.align		4
        /*0000*/ 	.word	0x00000000
	.align		4
        /*0004*/ 	.word	0xffffffff
	.align		4
        /*0008*/ 	.word	0x00000000
	.align		4
        /*000c*/ 	.word	0xfffffffe
	.align		4
        /*0010*/ 	.word	0x00000000
	.align		4
        /*0014*/ 	.word	0xfffffffd
	.align		4
        /*0018*/ 	.word	0x00000000
	.align		4
        /*001c*/ 	.word	0xfffffffc


//--------------------- .nv.constant4             --------------------------
	.section	.nv.constant4,"a",@progbits
	.align	8
	.align		8
.nv.constant4:
        /*0000*/ 	.dword	_ZN34_INTERNAL_ecf5b816_4_k_cu_8cfcc0b54cuda3std3__45__cpo5beginE
	.align		8
        /*0008*/ 	.dword	_ZN34_INTERNAL_ecf5b816_4_k_cu_8cfcc0b54cuda3std3__45__cpo3endE
	.align		8
        /*0010*/ 	.dword	_ZN34_INTERNAL_ecf5b816_4_k_cu_8cfcc0b54cuda3std3__45__cpo6cbeginE
	.align		8
        /*0018*/ 	.dword	_ZN34_INTERNAL_ecf5b816_4_k_cu_8cfcc0b54cuda3std3__45__cpo4cendE
	.align		8
        /*0020*/ 	.dword	_ZN34_INTERNAL_ecf5b816_4_k_cu_8cfcc0b54cuda3std3__45__cpo6rbeginE
	.align		8
        /*0028*/ 	.dword	_ZN34_INTERNAL_ecf5b816_4_k_cu_8cfcc0b54cuda3std3__45__cpo4rendE
	.align		8
        /*0030*/ 	.dword	_ZN34_INTERNAL_ecf5b816_4_k_cu_8cfcc0b54cuda3std3__45__cpo7crbeginE
	.align		8
        /*0038*/ 	.dword	_ZN34_INTERNAL_ecf5b816_4_k_cu_8cfcc0b54cuda3std3__45__cpo5crendE
	.align		8
        /*0040*/ 	.dword	_ZN34_INTERNAL_ecf5b816_4_k_cu_8cfcc0b54cuda3std3__436_GLOBAL__N__ecf5b816_4_k_cu_8cfcc0b56ignoreE
	.align		8
        /*0048*/ 	.dword	_ZN34_INTERNAL_ecf5b816_4_k_cu_8cfcc0b54cuda3std3__419piecewise_constructE
	.align		8
        /*0050*/ 	.dword	_ZN34_INTERNAL_ecf5b816_4_k_cu_8cfcc0b54cuda3std3__48in_placeE
	.align		8
        /*0058*/ 	.dword	_ZN34_INTERNAL_ecf5b816_4_k_cu_8cfcc0b54cuda3std3__420unreachable_sentinelE
	.align		8
        /*0060*/ 	.dword	_ZN34_INTERNAL_ecf5b816_4_k_cu_8cfcc0b54cuda3std3__47nulloptE
	.align		8
        /*0068*/ 	.dword	_ZN34_INTERNAL_ecf5b816_4_k_cu_8cfcc0b54cuda3std3__48unexpectE
	.align		8
        /*0070*/ 	.dword	_ZN34_INTERNAL_ecf5b816_4_k_cu_8cfcc0b54cuda3std6ranges3__45__cpo4swapE
	.align		8
        /*0078*/ 	.dword	_ZN34_INTERNAL_ecf5b816_4_k_cu_8cfcc0b54cuda3std6ranges3__45__cpo9iter_moveE
	.align		8
        /*0080*/ 	.dword	_ZN34_INTERNAL_ecf5b816_4_k_cu_8cfcc0b54cuda3std6ranges3__45__cpo5beginE
	.align		8
        /*0088*/ 	.dword	_ZN34_INTERNAL_ecf5b816_4_k_cu_8cfcc0b54cuda3std6ranges3__45__cpo3endE
	.align		8
        /*0090*/ 	.dword	_ZN34_INTERNAL_ecf5b816_4_k_cu_8cfcc0b54cuda3std6ranges3__45__cpo6cbeginE
	.align		8
        /*0098*/ 	.dword	_ZN34_INTERNAL_ecf5b816_4_k_cu_8cfcc0b54cuda3std6ranges3__45__cpo4cendE
	.align		8
        /*00a0*/ 	.dword	_ZN34_INTERNAL_ecf5b816_4_k_cu_8cfcc0b54cuda3std6ranges3__45__cpo7advanceE
	.align		8
        /*00a8*/ 	.dword	_ZN34_INTERNAL_ecf5b816_4_k_cu_8cfcc0b54cuda3std6ranges3__45__cpo9iter_swapE
	.align		8
        /*00b0*/ 	.dword	_ZN34_INTERNAL_ecf5b816_4_k_cu_8cfcc0b54cuda3std6ranges3__45__cpo4nextE
	.align		8
        /*00b8*/ 	.dword	_ZN34_INTERNAL_ecf5b816_4_k_cu_8cfcc0b54cuda3std6ranges3__45__cpo4prevE
	.align		8
        /*00c0*/ 	.dword	_ZN34_INTERNAL_ecf5b816_4_k_cu_8cfcc0b54cuda3std6ranges3__45__cpo4dataE
	.align		8
        /*00c8*/ 	.dword	_ZN34_INTERNAL_ecf5b816_4_k_cu_8cfcc0b54cuda3std6ranges3__45__cpo5cdataE
	.align		8
        /*00d0*/ 	.dword	_ZN34_INTERNAL_ecf5b816_4_k_cu_8cfcc0b54cuda3std6ranges3__45__cpo4sizeE
	.align		8
        /*00d8*/ 	.dword	_ZN34_INTERNAL_ecf5b816_4_k_cu_8cfcc0b54cuda3std6ranges3__45__cpo5ssizeE
	.align		8
        /*00e0*/ 	.dword	_ZN34_INTERNAL_ecf5b816_4_k_cu_8cfcc0b54cuda3std6ranges3__45__cpo8distanceE
	.align		8
        /*00e8*/ 	.dword	_ZN34_INTERNAL_ecf5b816_4_k_cu_8cfcc0b56thrust24THRUST_300001_SM_1000_NS8cuda_cub3parE
	.align		8
        /*00f0*/ 	.dword	_ZN34_INTERNAL_ecf5b816_4_k_cu_8cfcc0b56thrust24THRUST_300001_SM_1000_NS8cuda_cub10par_nosyncE
	.align		8
        /*00f8*/ 	.dword	_ZN34_INTERNAL_ecf5b816_4_k_cu_8cfcc0b56thrust24THRUST_300001_SM_1000_NS6system6detail10sequential3seqE
	.align		8
        /*0100*/ 	.dword	_ZN34_INTERNAL_ecf5b816_4_k_cu_8cfcc0b56thrust24THRUST_300001_SM_1000_NS12placeholders2_1E
	.align		8
        /*0108*/ 	.dword	_ZN34_INTERNAL_ecf5b816_4_k_cu_8cfcc0b56thrust24THRUST_300001_SM_1000_NS12placeholders2_2E
	.align		8
        /*0110*/ 	.dword	_ZN34_INTERNAL_ecf5b816_4_k_cu_8cfcc0b56thrust24THRUST_300001_SM_1000_NS12placeholders2_3E
	.align		8
        /*0118*/ 	.dword	_ZN34_INTERNAL_ecf5b816_4_k_cu_8cfcc0b56thrust24THRUST_300001_SM_1000_NS12placeholders2_4E
	.align		8
        /*0120*/ 	.dword	_ZN34_INTERNAL_ecf5b816_4_k_cu_8cfcc0b56thrust24THRUST_300001_SM_1000_NS12placeholders2_5E
	.align		8
        /*0128*/ 	.dword	_ZN34_INTERNAL_ecf5b816_4_k_cu_8cfcc0b56thrust24THRUST_300001_SM_1000_NS12placeholders2_6E
	.align		8
        /*0130*/ 	.dword	_ZN34_INTERNAL_ecf5b816_4_k_cu_8cfcc0b56thrust24THRUST_300001_SM_1000_NS12placeholders2_7E
	.align		8
        /*0138*/ 	.dword	_ZN34_INTERNAL_ecf5b816_4_k_cu_8cfcc0b56thrust24THRUST_300001_SM_1000_NS12placeholders2_8E
	.align		8
        /*0140*/ 	.dword	_ZN34_INTERNAL_ecf5b816_4_k_cu_8cfcc0b56thrust24THRUST_300001_SM_1000_NS12placeholders2_9E
	.align		8
        /*0148*/ 	.dword	_ZN34_INTERNAL_ecf5b816_4_k_cu_8cfcc0b56thrust24THRUST_300001_SM_1000_NS12placeholders3_10E
	.align		8
        /*0150*/ 	.dword	_ZN34_INTERNAL_ecf5b816_4_k_cu_8cfcc0b56thrust24THRUST_300001_SM_1000_NS3seqE


//--------------------- .text._ZN3cub18CUB_300001_SM_10006detail8for_each13static_kernelINS2_12policy_hub_t12policy_500_tEmN6thrust24THRUST_300001_SM_1000_NS8cuda_cub20__uninitialized_fill7functorINS7_10device_ptrIjEEjEEEEvT0_T1_ --------------------------
	.section	.text._ZN3cub18CUB_300001_SM_10006detail8for_each13static_kernelINS2_12policy_hub_t12policy_500_tEmN6thrust24THRUST_300001_SM_1000_NS8cuda_cub20__uninitialized_fill7functorINS7_10device_ptrIjEEjEEEEvT0_T1_,"ax",@progbits
	.align	128
        .global         _ZN3cub18CUB_300001_SM_10006detail8for_each13static_kernelINS2_12policy_hub_t12policy_500_tEmN6thrust24THRUST_300001_SM_1000_NS8cuda_cub20__uninitialized_fill7functorINS7_10device_ptrIjEEjEEEEvT0_T1_
        .type           _ZN3cub18CUB_300001_SM_10006detail8for_each13static_kernelINS2_12policy_hub_t12policy_500_tEmN6thrust24THRUST_300001_SM_1000_NS8cuda_cub20__uninitialized_fill7functorINS7_10device_ptrIjEEjEEEEvT0_T1_,@function
        .size           _ZN3cub18CUB_300001_SM_10006detail8for_each13static_kernelINS2_12policy_hub_t12policy_500_tEmN6thrust24THRUST_300001_SM_1000_NS8cuda_cub20__uninitialized_fill7functorINS7_10device_ptrIjEEjEEEEvT0_T1_,(.L_x_7 - _ZN3cub18CUB_300001_SM_10006detail8for_each13static_kernelINS2_12policy_hub_t12policy_500_tEmN6thrust24THRUST_300001_SM_1000_NS8cuda_cub20__uninitialized_fill7functorINS7_10device_ptrIjEEjEEEEvT0_T1_)
        .other          _ZN3cub18CUB_300001_SM_10006detail8for_each13static_kernelINS2_12policy_hub_t12policy_500_tEmN6thrust24THRUST_300001_SM_1000_NS8cuda_cub20__uninitialized_fill7functorINS7_10device_ptrIjEEjEEEEvT0_T1_,@"STO_CUDA_ENTRY STV_DEFAULT"
_ZN3cub18CUB_300001_SM_10006detail8for_each13static_kernelINS2_12policy_hub_t12policy_500_tEmN6thrust24THRUST_300001_SM_1000_NS8cuda_cub20__uninitialized_fill7functorINS7_10device_ptrIjEEjEEEEvT0_T1_:
.text._ZN3cub18CUB_300001_SM_10006detail8for_each13static_kernelINS2_12policy_hub_t12policy_500_tEmN6thrust24THRUST_300001_SM_1000_NS8cuda_cub20__uninitialized_fill7functorINS7_10device_ptrIjEEjEEEEvT0_T1_:
[----:B------:R-:W-:Y:S08]  /*0000*/  LDC R1, c[0x0][0x37c] ;  /* 0x0000df00ff017b82 */ /* 0x000ff00000000800 */
[----:B------:R-:W0:Y:S01]  /*0010*/  S2UR UR4, SR_CTAID.X ;  /* 0x00000000000479c3 */ /* 0x000e220000002500 */
[----:B------:R-:W1:Y:S01]  /*0020*/  LDCU.64 UR6, c[0x0][0x380] ;  /* 0x00007000ff0677ac */ /* 0x000e620008000a00 */
[----:B------:R-:W2:Y:S01]  /*0030*/  LDCU.64 UR8, c[0x0][0x358] ;  /* 0x00006b00ff0877ac */ /* 0x000ea20008000a00 */
[----:B0-----:R-:W-:-:S04]  /*0040*/  UIMAD.WIDE.U32 UR4, UR4, 0x200, URZ ;  /* 0x00000200040478a5 */ /* 0x001fc8000f8e00ff */
[----:B-1----:R-:W-:-:S04]  /*0050*/  UIADD3 UR6, UP0, UPT, -UR4, UR6, URZ ;  /* 0x0000000604067290 */ /* 0x002fc8000ff1e1ff */
[----:B------:R-:W-:Y:S02]  /*0060*/  UIADD3.X UR7, UPT, UPT, ~UR5, UR7, URZ, UP0, !UPT ;  /* 0x0000000705077290 */ /* 0x000fe400087fe5ff */
[----:B------:R-:W-:-:S04]  /*0070*/  UISETP.GE.U32.AND UP0, UPT, UR6, 0x200, UPT ;  /* 0x000002000600788c */ /* 0x000fc8000bf06070 */
[----:B------:R-:W-:-:S09]  /*0080*/  UISETP.GE.U32.AND.EX UP0, UPT, UR7, URZ, UPT, UP0 ;  /* 0x000000ff0700728c */ /* 0x000fd2000bf06100 */
[----:B--2---:R-:W-:Y:S05]  /*0090*/  BRA.U !UP0, `(.L_x_0) ;  /* 0x0000000108287547 */ /* 0x004fea000b800000 */
[----:B------:R-:W0:Y:S01]  /*00a0*/  S2R R0, SR_TID.X ;  /* 0x0000000000007919 */ /* 0x000e220000002100 */
[----:B------:R-:W1:Y:S01]  /*00b0*/  LDCU.64 UR6, c[0x0][0x388] ;  /* 0x00007100ff0677ac */ /* 0x000e620008000a00 */
[----:B------:R-:W2:Y:S01]  /*00c0*/  LDC R5, c[0x0][0x390] ;  /* 0x0000e400ff057b82 */ /* 0x000ea20000000800 */
[----:B0-----:R-:W-:-:S05]  /*00d0*/  IADD3 R0, P0, PT, R0, UR4, RZ ;  /* 0x0000000400007c10 */ /* 0x001fca000ff1e0ff */
[----:B------:R-:W-:Y:S01]  /*00e0*/  IMAD.X R3, RZ, RZ, UR5, P0 ;  /* 0x00000005ff037e24 */ /* 0x000fe200080e06ff */
[----:B-1----:R-:W-:-:S04]  /*00f0*/  LEA R2, P0, R0, UR6, 0x2 ;  /* 0x0000000600027c11 */ /* 0x002fc8000f8010ff */
[----:B------:R-:W-:-:S05]  /*0100*/  LEA.HI.X R3, R0, UR7, R3, 0x2, P0 ;  /* 0x0000000700037c11 */ /* 0x000fca00080f1403 */
[----:B--2---:R-:W-:Y:S04]  /*0110*/  STG.E desc[UR8][R2.64], R5 ;  /* 0x0000000502007986 */ /* 0x004fe8000c101908 */
[----:B------:R-:W-:Y:S01]  /*0120*/  STG.E desc[UR8][R2.64+0x400], R5 ;  /* 0x0004000502007986 */ /* 0x000fe2000c101908 */
[----:B------:R-:W-:Y:S05]  /*0130*/  EXIT ;  /* 0x000000000000794d */ /* 0x000fea0003800000 */
.L_x_0:
[----:B------:R-:W0:Y:S01]  /*0140*/  S2R R0, SR_TID.X ;  /* 0x0000000000007919 */ /* 0x000e220000002100 */
[----:B------:R-:W-:Y:S01]  /*0150*/  IMAD.U32 R2, RZ, RZ, UR7 ;  /* 0x00000007ff027e24 */ /* 0x000fe2000f8e00ff */
[----:B------:R-:W1:Y:S01]  /*0160*/  LDCU.64 UR10, c[0x0][0x388] ;  /* 0x00007100ff0a77ac */ /* 0x000e620008000a00 */
[----:B------:R-:W-:Y:S01]  /*0170*/  IMAD.U32 R4, RZ, RZ, UR7 ;  /* 0x00000007ff047e24 */ /* 0x000fe2000f8e00ff */
[----:B0-----:R-:W-:-:S04]  /*0180*/  ISETP.LT.U32.AND P0, PT, R0, UR6, PT ;  /* 0x0000000600007c0c */ /* 0x001fc8000bf01070 */
[----:B------:R-:W-:Y:S01]  /*0190*/  ISETP.GT.U32.AND.EX P0, PT, R2, RZ, PT, P0 ;  /* 0x000000ff0200720c */ /* 0x000fe20003f04100 */
[C---:B------:R-:W-:Y:S01]  /*01a0*/  VIADD R2, R0.reuse, 0x100 ;  /* 0x0000010000027836 */ /* 0x040fe20000000000 */
[----:B------:R-:W-:-:S04]  /*01b0*/  IADD3 R0, P2, PT, R0, UR4, RZ ;  /* 0x0000000400007c10 */ /* 0x000fc8000ff5e0ff */
[----:B------:R-:W-:Y:S01]  /*01c0*/  ISETP.LT.U32.AND P1, PT, R2, UR6, PT ;  /* 0x0000000602007c0c */ /* 0x000fe2000bf21070 */
[----:B------:R-:W-:Y:S01]  /*01d0*/  IMAD.X R3, RZ, RZ, UR5, P2 ;  /* 0x00000005ff037e24 */ /* 0x000fe200090e06ff */
[----:B-1----:R-:W-:Y:S02]  /*01e0*/  LEA R2, P2, R0, UR10, 0x2 ;  /* 0x0000000a00027c11 */ /* 0x002fe4000f8410ff */
[----:B------:R-:W-:Y:S02]  /*01f0*/  ISETP.GT.U32.AND.EX P1, PT, R4, RZ, PT, P1 ;  /* 0x000000ff0400720c */ /* 0x000fe40003f24110 */
[----:B------:R-:W-:Y:S01]  /*0200*/  LEA.HI.X R3, R0, UR11, R3, 0x2, P2 ;  /* 0x0000000b00037c11 */ /* 0x000fe200090f1403 */
[----:B------:R-:W0:Y:S04]  /*0210*/  @P0 LDC R5, c[0x0][0x390] ;  /* 0x0000e400ff050b82 */ /* 0x000e280000000800 */
[----:B0-----:R0:W-:Y:S06]  /*0220*/  @P0 STG.E desc[UR8][R2.64], R5 ;  /* 0x0000000502000986 */ /* 0x0011ec000c101908 */
[----:B------:R-:W-:Y:S05]  /*0230*/  @!P1 EXIT ;  /* 0x000000000000994d */ /* 0x000fea0003800000 */
[----:B0-----:R-:W0:Y:S02]  /*0240*/  LDC R5, c[0x0][0x390] ;  /* 0x0000e400ff057b82 */ /* 0x001e240000000800 */
[----:B0-----:R-:W-:Y:S01]  /*0250*/  STG.E desc[UR8][R2.64+0x400], R5 ;  /* 0x0004000502007986 */ /* 0x001fe2000c101908 */
[----:B------:R-:W-:Y:S05]  /*0260*/  EXIT ;  /* 0x000000000000794d */ /* 0x000fea0003800000 */
.L_x_1:
[----:B------:R-:W-:-:S00]  /*0270*/  BRA `(.L_x_1) ;  /* 0xfffffffc00fc7947 */ /* 0x000fc0000383ffff */
[----:B------:R-:W-:-:S00]  /*0280*/  NOP ;  /* 0x0000000000007918 */ /* 0x000fc00000000000 */
[----:B------:R-:W-:-:S00]  /*0290*/  NOP ;  /* 0x0000000000007918 */ /* 0x000fc00000000000 */
[----:B------:R-:W-:-:S00]  /*02a0*/  NOP ;  /* 0x0000000000007918 */ /* 0x000fc00000000000 */
[----:B------:R-:W-:-:S00]  /*02b0*/  NOP ;  /* 0x0000000000007918 */ /* 0x000fc00000000000 */
[----:B------:R-:W-:-:S00]  /*02c0*/  NOP ;  /* 0x0000000000007918 */ /* 0x000fc00000000000 */
[----:B------:R-:W-:-:S00]  /*02d0*/  NOP ;  /* 0x0000000000007918 */ /* 0x000fc00000000000 */
[----:B------:R-:W-:-:S00]  /*02e0*/  NOP ;  /* 0x0000000000007918 */ /* 0x000fc00000000000 */
[----:B------:R-:W-:-:S00]  /*02f0*/  NOP ;  /* 0x0000000000007918 */ /* 0x000fc00000000000 */
.L_x_7:


//--------------------- .text._ZN3cub18CUB_300001_SM_10006detail11EmptyKernelIvEEvv --------------------------
	.section	.text._ZN3cub18CUB_300001_SM_10006detail11EmptyKernelIvEEvv,"ax",@progbits
	.align	128
        .global         _ZN3cub18CUB_300001_SM_10006detail11EmptyKernelIvEEvv
        .type           _ZN3cub18CUB_300001_SM_10006detail11EmptyKernelIvEEvv,@function
        .size           _ZN3cub18CUB_300001_SM_10006detail11EmptyKernelIvEEvv,(.L_x_8 - _ZN3cub18CUB_300001_SM_10006detail11EmptyKernelIvEEvv)
        .other          _ZN3cub18CUB_300001_SM_10006detail11EmptyKernelIvEEvv,@"STO_CUDA_ENTRY STV_DEFAULT"
_ZN3cub18CUB_300001_SM_10006detail11EmptyKernelIvEEvv:
.text._ZN3cub18CUB_300001_SM_10006detail11EmptyKernelIvEEvv:
[----:B------:R-:W-:Y:S01]  /*0000*/  LDC R1, c[0x0][0x37c] ;  /* 0x0000df00ff017b82 */ /* 0x000fe20000000800 */
[----:B------:R-:W-:Y:S05]  /*0010*/  EXIT ;  /* 0x000000000000794d */ /* 0x000fea0003800000 */
.L_x_2:
        /* <DEDUP_REMOVED lines=14> */
.L_x_8:


//--------------------- .text._Z13stripLabelingPKhPjiii --------------------------
	.section	.text._Z13stripLabelingPKhPjiii,"ax",@progbits
	.align	128
        .global         _Z13stripLabelingPKhPjiii
        .type           _Z13stripLabelingPKhPjiii,@function
        .size           _Z13stripLabelingPKhPjiii,(.L_x_9 - _Z13stripLabelingPKhPjiii)
        .other          _Z13stripLabelingPKhPjiii,@"STO_CUDA_ENTRY STV_DEFAULT"
_Z13stripLabelingPKhPjiii:
.text._Z13stripLabelingPKhPjiii:
[----:B------:R-:W-:Y:S01]  /*0000*/  LDC R1, c[0x0][0x37c] ;  /* 0x0000df00ff017b82 */ /* 0x000fe20000000800 */
[----:B------:R-:W0:Y:S01]  /*0010*/  S2R R0, SR_CTAID.Y ;  /* 0x0000000000007919 */ /* 0x000e220000002600 */
[----:B------:R-:W1:Y:S01]  /*0020*/  LDCU.64 UR10, c[0x0][0x390] ;  /* 0x00007200ff0a77ac */ /* 0x000e620008000a00 */
[----:B------:R-:W0:Y:S01]  /*0030*/  S2R R9, SR_TID.Y ;  /* 0x0000000000097919 */ /* 0x000e220000002200 */
[----:B------:R-:W2:Y:S01]  /*0040*/  S2R R3, SR_CTAID.X ;  /* 0x0000000000037919 */ /* 0x000ea20000002500 */
[----:B------:R-:W2:Y:S01]  /*0050*/  S2R R11, SR_TID.X ;  /* 0x00000000000b7919 */ /* 0x000ea20000002100 */
[----:B0-----:R-:W-:-:S05]  /*0060*/  IMAD R0, R0, 0x4, R9 ;  /* 0x0000000400007824 */ /* 0x001fca00078e0209 */
[----:B-1----:R-:W-:Y:S01]  /*0070*/  ISETP.GE.AND P0, PT, R0, UR11, PT ;  /* 0x0000000b00007c0c */ /* 0x002fe2000bf06270 */
[----:B--2---:R-:W-:-:S05]  /*0080*/  IMAD R3, R3, 0x20, R11 ;  /* 0x0000002003037824 */ /* 0x004fca00078e020b */
[----:B------:R-:W-:-:S13]  /*0090*/  ISETP.GE.OR P0, PT, R3, UR10, P0 ;  /* 0x0000000a03007c0c */ /* 0x000fda0008706670 */
[----:B------:R-:W-:Y:S05]  /*00a0*/  @P0 EXIT ;  /* 0x000000000000094d */ /* 0x000fea0003800000 */
[----:B------:R-:W0:Y:S01]  /*00b0*/  LDCU UR4, c[0x0][0x398] ;  /* 0x00007300ff0477ac */ /* 0x000e220008000800 */
[----:B------:R-:W1:Y:S01]  /*00c0*/  LDCU.64 UR6, c[0x0][0x380] ;  /* 0x00007000ff0677ac */ /* 0x000e620008000a00 */
[----:B------:R-:W2:Y:S01]  /*00d0*/  LDCU.64 UR8, c[0x0][0x358] ;  /* 0x00006b00ff0877ac */ /* 0x000ea20008000a00 */
[----:B0-----:R-:W-:-:S05]  /*00e0*/  IMAD R2, R0, UR4, R3 ;  /* 0x0000000400027c24 */ /* 0x001fca000f8e0203 */
[----:B-1----:R-:W-:-:S04]  /*00f0*/  IADD3 R4, P0, PT, R2, UR6, RZ ;  /* 0x0000000602047c10 */ /* 0x002fc8000ff1e0ff */
[----:B------:R-:W-:-:S05]  /*0100*/  LEA.HI.X.SX32 R5, R2, UR7, 0x1, P0 ;  /* 0x0000000702057c11 */ /* 0x000fca00080f0eff */
[----:B--2---:R-:W2:Y:S01]  /*0110*/  LDG.E.U8 R4, desc[UR8][R4.64] ;  /* 0x0000000804047981 */ /* 0x004ea2000c1e1100 */
[----:B------:R-:W0:Y:S01]  /*0120*/  S2UR UR5, SR_CgaCtaId ;  /* 0x00000000000579c3 */ /* 0x000e220000008800 */
[----:B------:R-:W-:Y:S01]  /*0130*/  UMOV UR4, 0x400 ;  /* 0x0000040000047882 */ /* 0x000fe20000000000 */
[----:B------:R-:W-:Y:S01]  /*0140*/  ISETP.NE.AND P1, PT, R11, RZ, PT ;  /* 0x000000ff0b00720c */ /* 0x000fe20003f25270 */
[----:B------:R-:W-:Y:S01]  /*0150*/  BSSY.RECONVERGENT B0, `(.L_x_3) ;  /* 0x0000020000007945 */ /* 0x000fe20003800200 */
[----:B0-----:R-:W-:Y:S02]  /*0160*/  ULEA UR6, UR5, UR4, 0x18 ;  /* 0x0000000405067291 */ /* 0x001fe4000f8ec0ff */
[----:B------:R-:W-:-:S04]  /*0170*/  UIADD3 UR4, UPT, UPT, UR4, 0x10, URZ ;  /* 0x0000001004047890 */ /* 0x000fc8000fffe0ff */
[----:B------:R-:W-:Y:S01]  /*0180*/  ULEA UR4, UR5, UR4, 0x18 ;  /* 0x0000000405047291 */ /* 0x000fe2000f8ec0ff */
[----:B------:R-:W-:Y:S02]  /*0190*/  LEA R7, R9, UR6, 0x2 ;  /* 0x0000000609077c11 */ /* 0x000fe4000f8e10ff */
[----:B--2---:R-:W-:-:S13]  /*01a0*/  ISETP.NE.AND P0, PT, R4, RZ, PT ;  /* 0x000000ff0400720c */ /* 0x004fda0003f05270 */
[----:B------:R-:W-:Y:S02]  /*01b0*/  VOTE.ANY R2, PT, P0 ;  /* 0x0000000000027806 */ /* 0x000fe400000e0100 */
[----:B------:R-:W-:Y:S02]  /*01c0*/  ISETP.NE.AND P0, PT, R4, RZ, PT ;  /* 0x000000ff0400720c */ /* 0x000fe40003f05270 */
[----:B------:R-:W-:Y:S01]  /*01d0*/  LEA R4, R9, UR4, 0x7 ;  /* 0x0000000409047c11 */ /* 0x000fe2000f8e38ff */
[----:B------:R0:W-:Y:S04]  /*01e0*/  @!P1 STS [R7], R2 ;  /* 0x0000000207009388 */ /* 0x0001e80000000800 */
[----:B------:R-:W-:Y:S01]  /*01f0*/  IMAD R6, R11, 0x4, R4 ;  /* 0x000000040b067824 */ /* 0x000fe200078e0204 */
[----:B------:R-:W-:Y:S06]  /*0200*/  BAR.SYNC.DEFER_BLOCKING 0x0 ;  /* 0x0000000000007b1d */ /* 0x000fec0000010000 */
[----:B0-----:R-:W-:Y:S05]  /*0210*/  @!P0 BRA `(.L_x_4) ;  /* 0x0000000000448947 */ /* 0x001fea0003800000 */
[----:B------:R-:W0:Y:S01]  /*0220*/  LDS R7, [R7] ;  /* 0x0000000007077984 */ /* 0x000e220000000800 */
[----:B------:R-:W-:-:S04]  /*0230*/  IADD3 R2, PT, PT, -R11, 0x20, RZ ;  /* 0x000000200b027810 */ /* 0x000fc80007ffe1ff */
[----:B0-----:R-:W-:-:S06]  /*0240*/  SHF.L.U32 R2, R7, R2, RZ ;  /* 0x0000000207027219 */ /* 0x001fcc00000006ff */
[----:B------:R-:W0:Y:S02]  /*0250*/  FLO.U32 R2, ~R2 ;  /* 0x8000000200027300 */ /* 0x000e2400000e0000 */
[----:B0-----:R-:W-:-:S04]  /*0260*/  IADD3 R8, PT, PT, -R2, 0x1f, RZ ;  /* 0x0000001f02087810 */ /* 0x001fc80007ffe1ff */
[----:B------:R-:W-:-:S13]  /*0270*/  ISETP.NE.AND P1, PT, R8, RZ, PT ;  /* 0x000000ff0800720c */ /* 0x000fda0003f25270 */
[----:B------:R-:W-:Y:S02]  /*0280*/  @P1 IMAD.IADD R5, R11, 0x1, -R8 ;  /* 0x000000010b051824 */ /* 0x000fe400078e0a08 */
[----:B------:R-:W-:Y:S02]  /*0290*/  @!P1 IMAD R9, R0, UR10, R3 ;  /* 0x0000000a00099c24 */ /* 0x000fe4000f8e0203 */
[----:B------:R-:W-:Y:S02]  /*02a0*/  @P1 IMAD R11, R5, 0x4, R4 ;  /* 0x00000004050b1824 */ /* 0x000fe400078e0204 */
[----:B------:R-:W0:Y:S01]  /*02b0*/  @!P1 LDC.64 R4, c[0x0][0x388] ;  /* 0x0000e200ff049b82 */ /* 0x000e220000000a00 */
[----:B------:R-:W-:Y:S01]  /*02c0*/  @!P1 STS [R6], R9 ;  /* 0x0000000906009388 */ /* 0x000fe20000000800 */
[----:B------:R-:W-:-:S03]  /*02d0*/  @P1 IMAD R7, R8, 0x4, R11 ;  /* 0x0000000408071824 */ /* 0x000fc600078e020b */
[----:B------:R-:W1:Y:S01]  /*02e0*/  @P1 LDS R10, [R11] ;  /* 0x000000000b0a1984 */ /* 0x000e620000000800 */
[----:B0-----:R-:W-:-:S05]  /*02f0*/  @!P1 IMAD.WIDE.U32 R4, R9, 0x4, R4 ;  /* 0x0000000409049825 */ /* 0x001fca00078e0004 */
[----:B------:R0:W-:Y:S04]  /*0300*/  @!P1 STG.E desc[UR8][R4.64], R9 ;  /* 0x0000000904009986 */ /* 0x0001e8000c101908 */
[----:B-1----:R0:W-:Y:S01]  /*0310*/  @P1 STS [R7], R10 ;  /* 0x0000000a07001388 */ /* 0x0021e20000000800 */
[----:B------:R-:W-:Y:S05]  /*0320*/  BRA `(.L_x_5) ;  /* 0x0000000000087947 */ /* 0x000fea0003800000 */
.L_x_4:
[----:B------:R-:W-:-:S05]  /*0330*/  IMAD.MOV.U32 R5, RZ, RZ, -0x1 ;  /* 0xffffffffff057424 */ /* 0x000fca00078e00ff */
[----:B------:R1:W-:Y:S02]  /*0340*/  STS [R6], R5 ;  /* 0x0000000506007388 */ /* 0x0003e40000000800 */
.L_x_5:
[----:B------:R-:W-:Y:S05]  /*0350*/  BSYNC.RECONVERGENT B0 ;  /* 0x0000000000007941 */ /* 0x000fea0003800200 */
.L_x_3:
[----:B------:R-:W-:Y:S06]  /*0360*/  BAR.SYNC.DEFER_BLOCKING 0x0 ;  /* 0x0000000000007b1d */ /* 0x000fec0000010000 */
[----:B------:R-:W-:Y:S05]  /*0370*/  @!P0 EXIT ;  /* 0x000000000000894d */ /* 0x000fea0003800000 */
[----:B0-----:R-:W0:Y:S01]  /*0380*/  LDS R7, [R6] ;  /* 0x0000000006077984 */ /* 0x001e220000000800 */
[----:B-1----:R-:W1:Y:S01]  /*0390*/  LDC.64 R4, c[0x0][0x388] ;  /* 0x0000e200ff047b82 */ /* 0x002e620000000a00 */
[----:B------:R-:W-:-:S04]  /*03a0*/  IMAD R3, R0, UR10, R3 ;  /* 0x0000000a00037c24 */ /* 0x000fc8000f8e0203 */
[----:B-1----:R-:W-:-:S05]  /*03b0*/  IMAD.WIDE R2, R3, 0x4, R4 ;  /* 0x0000000403027825 */ /* 0x002fca00078e0204 */
[----:B0-----:R-:W-:Y:S01]  /*03c0*/  STG.E desc[UR8][R2.64], R7 ;  /* 0x0000000702007986 */ /* 0x001fe2000c101908 */
[----:B------:R-:W-:Y:S05]  /*03d0*/  EXIT ;  /* 0x000000000000794d */ /* 0x000fea0003800000 */
.L_x_6:
        /* <DEDUP_REMOVED lines=10> */
.L_x_9:


//--------------------- .nv.shared.reserved.0     --------------------------
	.section	.nv.shared.reserved.0,"aw",@nobits
	.weak		__nv_reservedSMEM_offset_0_alias
	.size		__nv_reservedSMEM_offset_0_alias, 0, 64
	.other		__nv_reservedSMEM_offset_0_alias,@"STO_CUDA_RESERVED_SHARED STV_DEFAULT"
__nv_reservedSMEM_offset_0_alias:
	.zero		0
	.zero		64


//--------------------- .nv.global                --------------------------
	.section	.nv.global,"aw",@nobits
.nv.global:
	.type		_ZN34_INTERNAL_ecf5b816_4_k_cu_8cfcc0b56thrust24THRUST_300001_SM_1000_NS3seqE,@object
	.size		_ZN34_INTERNAL_ecf5b816_4_k_cu_8cfcc0b56thrust24THRUST_300001_SM_1000_NS3seqE,(_ZN34_INTERNAL_ecf5b816_4_k_cu_8cfcc0b54cuda3std3__48in_placeE - _ZN34_INTERNAL_ecf5b816_4_k_cu_8cfcc0b56thrust24THRUST_300001_SM_1000_NS3seqE)
_ZN34_INTERNAL_ecf5b816_4_k_cu_8cfcc0b56thrust24THRUST_300001_SM_1000_NS3seqE:
	.zero		1
	.type		_ZN34_INTERNAL_ecf5b816_4_k_cu_8cfcc0b54cuda3std3__48in_placeE,@object
	.size		_ZN34_INTERNAL_ecf5b816_4_k_cu_8cfcc0b54cuda3std3__48in_placeE,(_ZN34_INTERNAL_ecf5b816_4_k_cu_8cfcc0b54cuda3std6ranges3__45__cpo4sizeE - _ZN34_INTERNAL_ecf5b816_4_k_cu_8cfcc0b54cuda3std3__48in_placeE)
_ZN34_INTERNAL_ecf5b816_4_k_cu_8cfcc0b54cuda3std3__48in_placeE:
	.zero		1
	.type		_ZN34_INTERNAL_ecf5b816_4_k_cu_8cfcc0b54cuda3std6ranges3__45__cpo4sizeE,@object
	.size		_ZN34_INTERNAL_ecf5b816_4_k_cu_8cfcc0b54cuda3std6ranges3__45__cpo4sizeE,(_ZN34_INTERNAL_ecf5b816_4_k_cu_8cfcc0b56thrust24THRUST_300001_SM_1000_NS12placeholders2_3E - _ZN34_INTERNAL_ecf5b816_4_k_cu_8cfcc0b54cuda3std6ranges3__45__cpo4sizeE)
_ZN34_INTERNAL_ecf5b816_4_k_cu_8cfcc0b54cuda3std6ranges3__45__cpo4sizeE:
	.zero		1
	.type		_ZN34_INTERNAL_ecf5b816_4_k_cu_8cfcc0b56thrust24THRUST_300001_SM_1000_NS12placeholders2_3E,@object
	.size		_ZN34_INTERNAL_ecf5b816_4_k_cu_8cfcc0b56thrust24THRUST_300001_SM_1000_NS12placeholders2_3E,(_ZN34_INTERNAL_ecf5b816_4_k_cu_8cfcc0b54cuda3std3__45__cpo6cbeginE - _ZN34_INTERNAL_ecf5b816_4_k_cu_8cfcc0b56thrust24THRUST_300001_SM_1000_NS12placeholders2_3E)
_ZN34_INTERNAL_ecf5b816_4_k_cu_8cfcc0b56thrust24THRUST_300001_SM_1000_NS12placeholders2_3E:
	.zero		1
	.type		_ZN34_INTERNAL_ecf5b816_4_k_cu_8cfcc0b54cuda3std3__45__cpo6cbeginE,@object
	.size		_ZN34_INTERNAL_ecf5b816_4_k_cu_8cfcc0b54cuda3std3__45__cpo6cbeginE,(_ZN34_INTERNAL_ecf5b816_4_k_cu_8cfcc0b54cuda3std6ranges3__45__cpo6cbeginE - _ZN34_INTERNAL_ecf5b816_4_k_cu_8cfcc0b54cuda3std3__45__cpo6cbeginE)
_ZN34_INTERNAL_ecf5b816_4_k_cu_8cfcc0b54cuda3std3__45__cpo6cbeginE:
	.zero		1
	.type		_ZN34_INTERNAL_ecf5b816_4_k_cu_8cfcc0b54cuda3std6ranges3__45__cpo6cbeginE,@object
	.size		_ZN34_INTERNAL_ecf5b816_4_k_cu_8cfcc0b54cuda3std6ranges3__45__cpo6cbeginE,(_ZN34_INTERNAL_ecf5b816_4_k_cu_8cfcc0b56thrust24THRUST_300001_SM_1000_NS12placeholders2_7E - _ZN34_INTERNAL_ecf5b816_4_k_cu_8cfcc0b54cuda3std6ranges3__45__cpo6cbeginE)
_ZN34_INTERNAL_ecf5b816_4_k_cu_8cfcc0b54cuda3std6ranges3__45__cpo6cbeginE:
	.zero		1
	.type		_ZN34_INTERNAL_ecf5b816_4_k_cu_8cfcc0b56thrust24THRUST_300001_SM_1000_NS12placeholders2_7E,@object
	.size		_ZN34_INTERNAL_ecf5b816_4_k_cu_8cfcc0b56thrust24THRUST_300001_SM_1000_NS12placeholders2_7E,(_ZN34_INTERNAL_ecf5b816_4_k_cu_8cfcc0b54cuda3std3__45__cpo7crbeginE - _ZN34_INTERNAL_ecf5b816_4_k_cu_8cfcc0b56thrust24THRUST_300001_SM_1000_NS12placeholders2_7E)
_ZN34_INTERNAL_ecf5b816_4_k_cu_8cfcc0b56thrust24THRUST_300001_SM_1000_NS12placeholders2_7E:
	.zero		1
	.type		_ZN34_INTERNAL_ecf5b816_4_k_cu_8cfcc0b54cuda3std3__45__cpo7crbeginE,@object
	.size		_ZN34_INTERNAL_ecf5b816_4_k_cu_8cfcc0b54cuda3std3__45__cpo7crbeginE,(_ZN34_INTERNAL_ecf5b816_4_k_cu_8cfcc0b54cuda3std6ranges3__45__cpo4nextE - _ZN34_INTERNAL_ecf5b816_4_k_cu_8cfcc0b54cuda3std3__45__cpo7crbeginE)
_ZN34_INTERNAL_ecf5b816_4_k_cu_8cfcc0b54cuda3std3__45__cpo7crbeginE:
	.zero		1
	.type		_ZN34_INTERNAL_ecf5b816_4_k_cu_8cfcc0b54cuda3std6ranges3__45__cpo4nextE,@object
	.size		_ZN34_INTERNAL_ecf5b816_4_k_cu_8cfcc0b54cuda3std6ranges3__45__cpo4nextE,(_ZN34_INTERNAL_ecf5b816_4_k_cu_8cfcc0b54cuda3std6ranges3__45__cpo4swapE - _ZN34_INTERNAL_ecf5b816_4_k_cu_8cfcc0b54cuda3std6ranges3__45__cpo4nextE)
_ZN34_INTERNAL_ecf5b816_4_k_cu_8cfcc0b54cuda3std6ranges3__45__cpo4nextE:
	.zero		1
	.type		_ZN34_INTERNAL_ecf5b816_4_k_cu_8cfcc0b54cuda3std6ranges3__45__cpo4swapE,@object
	.size		_ZN34_INTERNAL_ecf5b816_4_k_cu_8cfcc0b54cuda3std6ranges3__45__cpo4swapE,(_ZN34_INTERNAL_ecf5b816_4_k_cu_8cfcc0b56thrust24THRUST_300001_SM_1000_NS8cuda_cub10par_nosyncE - _ZN34_INTERNAL_ecf5b816_4_k_cu_8cfcc0b54cuda3std6ranges3__45__cpo4swapE)
_ZN34_INTERNAL_ecf5b816_4_k_cu_8cfcc0b54cuda3std6ranges3__45__cpo4swapE:
	.zero		1
	.type		_ZN34_INTERNAL_ecf5b816_4_k_cu_8cfcc0b56thrust24THRUST_300001_SM_1000_NS8cuda_cub10par_nosyncE,@object
	.size		_ZN34_INTERNAL_ecf5b816_4_k_cu_8cfcc0b56thrust24THRUST_300001_SM_1000_NS8cuda_cub10par_nosyncE,(_ZN34_INTERNAL_ecf5b816_4_k_cu_8cfcc0b56thrust24THRUST_300001_SM_1000_NS12placeholders2_9E - _ZN34_INTERNAL_ecf5b816_4_k_cu_8cfcc0b56thrust24THRUST_300001_SM_1000_NS8cuda_cub10par_nosyncE)
_ZN34_INTERNAL_ecf5b816_4_k_cu_8cfcc0b56thrust24THRUST_300001_SM_1000_NS8cuda_cub10par_nosyncE:
	.zero		1
	.type		_ZN34_INTERNAL_ecf5b816_4_k_cu_8cfcc0b56thrust24THRUST_300001_SM_1000_NS12placeholders2_9E,@object
	.size		_ZN34_INTERNAL_ecf5b816_4_k_cu_8cfcc0b56thrust24THRUST_300001_SM_1000_NS12placeholders2_9E,(_ZN34_INTERNAL_ecf5b816_4_k_cu_8cfcc0b54cuda3std3__436_GLOBAL__N__ecf5b816_4_k_cu_8cfcc0b56ignoreE - _ZN34_INTERNAL_ecf5b816_4_k_cu_8cfcc0b56thrust24THRUST_300001_SM_1000_NS12placeholders2_9E)
_ZN34_INTERNAL_ecf5b816_4_k_cu_8cfcc0b56thrust24THRUST_300001_SM_1000_NS12placeholders2_9E:
	.zero		1
	.type		_ZN34_INTERNAL_ecf5b816_4_k_cu_8cfcc0b54cuda3std3__436_GLOBAL__N__ecf5b816_4_k_cu_8cfcc0b56ignoreE,@object
	.size		_ZN34_INTERNAL_ecf5b816_4_k_cu_8cfcc0b54cuda3std3__436_GLOBAL__N__ecf5b816_4_k_cu_8cfcc0b56ignoreE,(_ZN34_INTERNAL_ecf5b816_4_k_cu_8cfcc0b54cuda3std6ranges3__45__cpo4dataE - _ZN34_INTERNAL_ecf5b816_4_k_cu_8cfcc0b54cuda3std3__436_GLOBAL__N__ecf5b816_4_k_cu_8cfcc0b56ignoreE)
_ZN34_INTERNAL_ecf5b816_4_k_cu_8cfcc0b54cuda3std3__436_GLOBAL__N__ecf5b816_4_k_cu_8cfcc0b56ignoreE:
	.zero		1
	.type		_ZN34_INTERNAL_ecf5b816_4_k_cu_8cfcc0b54cuda3std6ranges3__45__cpo4dataE,@object
	.size		_ZN34_INTERNAL_ecf5b816_4_k_cu_8cfcc0b54cuda3std6ranges3__45__cpo4dataE,(_ZN34_INTERNAL_ecf5b816_4_k_cu_8cfcc0b56thrust24THRUST_300001_SM_1000_NS12placeholders2_1E - _ZN34_INTERNAL_ecf5b816_4_k_cu_8cfcc0b54cuda3std6ranges3__45__cpo4dataE)
_ZN34_INTERNAL_ecf5b816_4_k_cu_8cfcc0b54cuda3std6ranges3__45__cpo4dataE:
	.zero		1
	.type		_ZN34_INTERNAL_ecf5b816_4_k_cu_8cfcc0b56thrust24THRUST_300001_SM_1000_NS12placeholders2_1E,@object
	.size		_ZN34_INTERNAL_ecf5b816_4_k_cu_8cfcc0b56thrust24THRUST_300001_SM_1000_NS12placeholders2_1E,(_ZN34_INTERNAL_ecf5b816_4_k_cu_8cfcc0b54cuda3std3__45__cpo5beginE - _ZN34_INTERNAL_ecf5b816_4_k_cu_8cfcc0b56thrust24THRUST_300001_SM_1000_NS12placeholders2_1E)
_ZN34_INTERNAL_ecf5b816_4_k_cu_8cfcc0b56thrust24THRUST_300001_SM_1000_NS12placeholders2_1E:
	.zero		1
	.type		_ZN34_INTERNAL_ecf5b816_4_k_cu_8cfcc0b54cuda3std3__45__cpo5beginE,@object
	.size		_ZN34_INTERNAL_ecf5b816_4_k_cu_8cfcc0b54cuda3std3__45__cpo5beginE,(_ZN34_INTERNAL_ecf5b816_4_k_cu_8cfcc0b54cuda3std6ranges3__45__cpo5beginE - _ZN34_INTERNAL_ecf5b816_4_k_cu_8cfcc0b54cuda3std3__45__cpo5beginE)
_ZN34_INTERNAL_ecf5b816_4_k_cu_8cfcc0b54cuda3std3__45__cpo5beginE:
	.zero		1
	.type		_ZN34_INTERNAL_ecf5b816_4_k_cu_8cfcc0b54cuda3std6ranges3__45__cpo5beginE,@object
	.size		_ZN34_INTERNAL_ecf5b816_4_k_cu_8cfcc0b54cuda3std6ranges3__45__cpo5beginE,(_ZN34_INTERNAL_ecf5b816_4_k_cu_8cfcc0b56thrust24THRUST_300001_SM_1000_NS12placeholders2_5E - _ZN34_INTERNAL_ecf5b816_4_k_cu_8cfcc0b54cuda3std6ranges3__45__cpo5beginE)
_ZN34_INTERNAL_ecf5b816_4_k_cu_8cfcc0b54cuda3std6ranges3__45__cpo5beginE:
	.zero		1
	.type		_ZN34_INTERNAL_ecf5b816_4_k_cu_8cfcc0b56thrust24THRUST_300001_SM_1000_NS12placeholders2_5E,@object
	.size		_ZN34_INTERNAL_ecf5b816_4_k_cu_8cfcc0b56thrust24THRUST_300001_SM_1000_NS12placeholders2_5E,(_ZN34_INTERNAL_ecf5b816_4_k_cu_8cfcc0b54cuda3std3__45__cpo6rbeginE - _ZN34_INTERNAL_ecf5b816_4_k_cu_8cfcc0b56thrust24THRUST_300001_SM_1000_NS12placeholders2_5E)
_ZN34_INTERNAL_ecf5b816_4_k_cu_8cfcc0b56thrust24THRUST_300001_SM_1000_NS12placeholders2_5E:
	.zero		1
	.type		_ZN34_INTERNAL_ecf5b816_4_k_cu_8cfcc0b54cuda3std3__45__cpo6rbeginE,@object
	.size		_ZN34_INTERNAL_ecf5b816_4_k_cu_8cfcc0b54cuda3std3__45__cpo6rbeginE,(_ZN34_INTERNAL_ecf5b816_4_k_cu_8cfcc0b54cuda3std6ranges3__45__cpo7advanceE - _ZN34_INTERNAL_ecf5b816_4_k_cu_8cfcc0b54cuda3std3__45__cpo6rbeginE)
_ZN34_INTERNAL_ecf5b816_4_k_cu_8cfcc0b54cuda3std3__45__cpo6rbeginE:
	.zero		1
	.type		_ZN34_INTERNAL_ecf5b816_4_k_cu_8cfcc0b54cuda3std6ranges3__45__cpo7advanceE,@object
	.size		_ZN34_INTERNAL_ecf5b816_4_k_cu_8cfcc0b54cuda3std6ranges3__45__cpo7advanceE,(_ZN34_INTERNAL_ecf5b816_4_k_cu_8cfcc0b54cuda3std3__47nulloptE - _ZN34_INTERNAL_ecf5b816_4_k_cu_8cfcc0b54cuda3std6ranges3__45__cpo7advanceE)
_ZN34_INTERNAL_ecf5b816_4_k_cu_8cfcc0b54cuda3std6ranges3__45__cpo7advanceE:
	.zero		1
	.type		_ZN34_INTERNAL_ecf5b816_4_k_cu_8cfcc0b54cuda3std3__47nulloptE,@object
	.size		_ZN34_INTERNAL_ecf5b816_4_k_cu_8cfcc0b54cuda3std3__47nulloptE,(_ZN34_INTERNAL_ecf5b816_4_k_cu_8cfcc0b54cuda3std6ranges3__45__cpo8distanceE - _ZN34_INTERNAL_ecf5b816_4_k_cu_8cfcc0b54cuda3std3__47nulloptE)
_ZN34_INTERNAL_ecf5b816_4_k_cu_8cfcc0b54cuda3std3__47nulloptE:
	.zero		1
	.type		_ZN34_INTERNAL_ecf5b816_4_k_cu_8cfcc0b54cuda3std6ranges3__45__cpo8distanceE,@object
	.size		_ZN34_INTERNAL_ecf5b816_4_k_cu_8cfcc0b54cuda3std6ranges3__45__cpo8distanceE,(_ZN34_INTERNAL_ecf5b816_4_k_cu_8cfcc0b56thrust24THRUST_300001_SM_1000_NS12placeholders3_10E - _ZN34_INTERNAL_ecf5b816_4_k_cu_8cfcc0b54cuda3std6ranges3__45__cpo8distanceE)
_ZN34_INTERNAL_ecf5b816_4_k_cu_8cfcc0b54cuda3std6ranges3__45__cpo8distanceE:
	.zero		1
	.type		_ZN34_INTERNAL_ecf5b816_4_k_cu_8cfcc0b56thrust24THRUST_300001_SM_1000_NS12placeholders3_10E,@object
	.size		_ZN34_INTERNAL_ecf5b816_4_k_cu_8cfcc0b56thrust24THRUST_300001_SM_1000_NS12placeholders3_10E,(_ZN34_INTERNAL_ecf5b816_4_k_cu_8cfcc0b54cuda3std3__419piecewise_constructE - _ZN34_INTERNAL_ecf5b816_4_k_cu_8cfcc0b56thrust24THRUST_300001_SM_1000_NS12placeholders3_10E)
_ZN34_INTERNAL_ecf5b816_4_k_cu_8cfcc0b56thrust24THRUST_300001_SM_1000_NS12placeholders3_10E:
	.zero		1
	.type		_ZN34_INTERNAL_ecf5b816_4_k_cu_8cfcc0b54cuda3std3__419piecewise_constructE,@object
	.size		_ZN34_INTERNAL_ecf5b816_4_k_cu_8cfcc0b54cuda3std3__419piecewise_constructE,(_ZN34_INTERNAL_ecf5b816_4_k_cu_8cfcc0b54cuda3std6ranges3__45__cpo5cdataE - _ZN34_INTERNAL_ecf5b816_4_k_cu_8cfcc0b54cuda3std3__419piecewise_constructE)
_ZN34_INTERNAL_ecf5b816_4_k_cu_8cfcc0b54cuda3std3__419piecewise_constructE:
	.zero		1
	.type		_ZN34_INTERNAL_ecf5b816_4_k_cu_8cfcc0b54cuda3std6ranges3__45__cpo5cdataE,@object
	.size		_ZN34_INTERNAL_ecf5b816_4_k_cu_8cfcc0b54cuda3std6ranges3__45__cpo5cdataE,(_ZN34_INTERNAL_ecf5b816_4_k_cu_8cfcc0b56thrust24THRUST_300001_SM_1000_NS12placeholders2_2E - _ZN34_INTERNAL_ecf5b816_4_k_cu_8cfcc0b54cuda3std6ranges3__45__cpo5cdataE)
_ZN34_INTERNAL_ecf5b816_4_k_cu_8cfcc0b54cuda3std6ranges3__45__cpo5cdataE:
	.zero		1
	.type		_ZN34_INTERNAL_ecf5b816_4_k_cu_8cfcc0b56thrust24THRUST_300001_SM_1000_NS12placeholders2_2E,@object
	.size		_ZN34_INTERNAL_ecf5b816_4_k_cu_8cfcc0b56thrust24THRUST_300001_SM_1000_NS12placeholders2_2E,(_ZN34_INTERNAL_ecf5b816_4_k_cu_8cfcc0b54cuda3std3__45__cpo3endE - _ZN34_INTERNAL_ecf5b816_4_k_cu_8cfcc0b56thrust24THRUST_300001_SM_1000_NS12placeholders2_2E)
_ZN34_INTERNAL_ecf5b816_4_k_cu_8cfcc0b56thrust24THRUST_300001_SM_1000_NS12placeholders2_2E:
	.zero		1
	.type		_ZN34_INTERNAL_ecf5b816_4_k_cu_8cfcc0b54cuda3std3__45__cpo3endE,@object
	.size		_ZN34_INTERNAL_ecf5b816_4_k_cu_8cfcc0b54cuda3std3__45__cpo3endE,(_ZN34_INTERNAL_ecf5b816_4_k_cu_8cfcc0b54cuda3std6ranges3__45__cpo3endE - _ZN34_INTERNAL_ecf5b816_4_k_cu_8cfcc0b54cuda3std3__45__cpo3endE)
_ZN34_INTERNAL_ecf5b816_4_k_cu_8cfcc0b54cuda3std3__45__cpo3endE:
	.zero		1
	.type		_ZN34_INTERNAL_ecf5b816_4_k_cu_8cfcc0b54cuda3std6ranges3__45__cpo3endE,@object
	.size		_ZN34_INTERNAL_ecf5b816_4_k_cu_8cfcc0b54cuda3std6ranges3__45__cpo3endE,(_ZN34_INTERNAL_ecf5b816_4_k_cu_8cfcc0b56thrust24THRUST_300001_SM_1000_NS12placeholders2_6E - _ZN34_INTERNAL_ecf5b816_4_k_cu_8cfcc0b54cuda3std6ranges3__45__cpo3endE)
_ZN34_INTERNAL_ecf5b816_4_k_cu_8cfcc0b54cuda3std6ranges3__45__cpo3endE:
	.zero		1
	.type		_ZN34_INTERNAL_ecf5b816_4_k_cu_8cfcc0b56thrust24THRUST_300001_SM_1000_NS12placeholders2_6E,@object
	.size		_ZN34_INTERNAL_ecf5b816_4_k_cu_8cfcc0b56thrust24THRUST_300001_SM_1000_NS12placeholders2_6E,(_ZN34_INTERNAL_ecf5b816_4_k_cu_8cfcc0b54cuda3std3__45__cpo4rendE - _ZN34_INTERNAL_ecf5b816_4_k_cu_8cfcc0b56thrust24THRUST_300001_SM_1000_NS12placeholders2_6E)
_ZN34_INTERNAL_ecf5b816_4_k_cu_8cfcc0b56thrust24THRUST_300001_SM_1000_NS12placeholders2_6E:
	.zero		1
	.type		_ZN34_INTERNAL_ecf5b816_4_k_cu_8cfcc0b54cuda3std3__45__cpo4rendE,@object
	.size		_ZN34_INTERNAL_ecf5b816_4_k_cu_8cfcc0b54cuda3std3__45__cpo4rendE,(_ZN34_INTERNAL_ecf5b816_4_k_cu_8cfcc0b54cuda3std6ranges3__45__cpo9iter_swapE - _ZN34_INTERNAL_ecf5b816_4_k_cu_8cfcc0b54cuda3std3__45__cpo4rendE)
_ZN34_INTERNAL_ecf5b816_4_k_cu_8cfcc0b54cuda3std3__45__cpo4rendE:
	.zero		1
	.type		_ZN34_INTERNAL_ecf5b816_4_k_cu_8cfcc0b54cuda3std6ranges3__45__cpo9iter_swapE,@object
	.size		_ZN34_INTERNAL_ecf5b816_4_k_cu_8cfcc0b54cuda3std6ranges3__45__cpo9iter_swapE,(_ZN34_INTERNAL_ecf5b816_4_k_cu_8cfcc0b54cuda3std3__48unexpectE - _ZN34_INTERNAL_ecf5b816_4_k_cu_8cfcc0b54cuda3std6ranges3__45__cpo9iter_swapE)
_ZN34_INTERNAL_ecf5b816_4_k_cu_8cfcc0b54cuda3std6ranges3__45__cpo9iter_swapE:
	.zero		1
	.type		_ZN34_INTERNAL_ecf5b816_4_k_cu_8cfcc0b54cuda3std3__48unexpectE,@object
	.size		_ZN34_INTERNAL_ecf5b816_4_k_cu_8cfcc0b54cuda3std3__48unexpectE,(_ZN34_INTERNAL_ecf5b816_4_k_cu_8cfcc0b56thrust24THRUST_300001_SM_1000_NS8cuda_cub3parE - _ZN34_INTERNAL_ecf5b816_4_k_cu_8cfcc0b54cuda3std3__48unexpectE)
_ZN34_INTERNAL_ecf5b816_4_k_cu_8cfcc0b54cuda3std3__48unexpectE:
	.zero		1
	.type		_ZN34_INTERNAL_ecf5b816_4_k_cu_8cfcc0b56thrust24THRUST_300001_SM_1000_NS8cuda_cub3parE,@object
	.size		_ZN34_INTERNAL_ecf5b816_4_k_cu_8cfcc0b56thrust24THRUST_300001_SM_1000_NS8cuda_cub3parE,(_ZN34_INTERNAL_ecf5b816_4_k_cu_8cfcc0b56thrust24THRUST_300001_SM_1000_NS12placeholders2_4E - _ZN34_INTERNAL_ecf5b816_4_k_cu_8cfcc0b56thrust24THRUST_300001_SM_1000_NS8cuda_cub3parE)
_ZN34_INTERNAL_ecf5b816_4_k_cu_8cfcc0b56thrust24THRUST_300001_SM_1000_NS8cuda_cub3parE:
	.zero		1
	.type		_ZN34_INTERNAL_ecf5b816_4_k_cu_8cfcc0b56thrust24THRUST_300001_SM_1000_NS12placeholders2_4E,@object
	.size		_ZN34_INTERNAL_ecf5b816_4_k_cu_8cfcc0b56thrust24THRUST_300001_SM_1000_NS12placeholders2_4E,(_ZN34_INTERNAL_ecf5b816_4_k_cu_8cfcc0b54cuda3std3__45__cpo4cendE - _ZN34_INTERNAL_ecf5b816_4_k_cu_8cfcc0b56thrust24THRUST_300001_SM_1000_NS12placeholders2_4E)
_ZN34_INTERNAL_ecf5b816_4_k_cu_8cfcc0b56thrust24THRUST_300001_SM_1000_NS12placeholders2_4E:
	.zero		1
	.type		_ZN34_INTERNAL_ecf5b816_4_k_cu_8cfcc0b54cuda3std3__45__cpo4cendE,@object
	.size		_ZN34_INTERNAL_ecf5b816_4_k_cu_8cfcc0b54cuda3std3__45__cpo4cendE,(_ZN34_INTERNAL_ecf5b816_4_k_cu_8cfcc0b54cuda3std6ranges3__45__cpo4cendE - _ZN34_INTERNAL_ecf5b816_4_k_cu_8cfcc0b54cuda3std3__45__cpo4cendE)
_ZN34_INTERNAL_ecf5b816_4_k_cu_8cfcc0b54cuda3std3__45__cpo4cendE:
	.zero		1
	.type		_ZN34_INTERNAL_ecf5b816_4_k_cu_8cfcc0b54cuda3std6ranges3__45__cpo4cendE,@object
	.size		_ZN34_INTERNAL_ecf5b816_4_k_cu_8cfcc0b54cuda3std6ranges3__45__cpo4cendE,(_ZN34_INTERNAL_ecf5b816_4_k_cu_8cfcc0b54cuda3std3__420unreachable_sentinelE - _ZN34_INTERNAL_ecf5b816_4_k_cu_8cfcc0b54cuda3std6ranges3__45__cpo4cendE)
_ZN34_INTERNAL_ecf5b816_4_k_cu_8cfcc0b54cuda3std6ranges3__45__cpo4cendE:
	.zero		1
	.type		_ZN34_INTERNAL_ecf5b816_4_k_cu_8cfcc0b54cuda3std3__420unreachable_sentinelE,@object
	.size		_ZN34_INTERNAL_ecf5b816_4_k_cu_8cfcc0b54cuda3std3__420unreachable_sentinelE,(_ZN34_INTERNAL_ecf5b816_4_k_cu_8cfcc0b54cuda3std6ranges3__45__cpo5ssizeE - _ZN34_INTERNAL_ecf5b816_4_k_cu_8cfcc0b54cuda3std3__420unreachable_sentinelE)
_ZN34_INTERNAL_ecf5b816_4_k_cu_8cfcc0b54cuda3std3__420unreachable_sentinelE:
	.zero		1
	.type		_ZN34_INTERNAL_ecf5b816_4_k_cu_8cfcc0b54cuda3std6ranges3__45__cpo5ssizeE,@object
	.size		_ZN34_INTERNAL_ecf5b816_4_k_cu_8cfcc0b54cuda3std6ranges3__45__cpo5ssizeE,(_ZN34_INTERNAL_ecf5b816_4_k_cu_8cfcc0b56thrust24THRUST_300001_SM_1000_NS12placeholders2_8E - _ZN34_INTERNAL_ecf5b816_4_k_cu_8cfcc0b54cuda3std6ranges3__45__cpo5ssizeE)
_ZN34_INTERNAL_ecf5b816_4_k_cu_8cfcc0b54cuda3std6ranges3__45__cpo5ssizeE:
	.zero		1
	.type		_ZN34_INTERNAL_ecf5b816_4_k_cu_8cfcc0b56thrust24THRUST_300001_SM_1000_NS12placeholders2_8E,@object
	.size		_ZN34_INTERNAL_ecf5b816_4_k_cu_8cfcc0b56thrust24THRUST_300001_SM_1000_NS12placeholders2_8E,(_ZN34_INTERNAL_ecf5b816_4_k_cu_8cfcc0b54cuda3std3__45__cpo5crendE - _ZN34_INTERNAL_ecf5b816_4_k_cu_8cfcc0b56thrust24THRUST_300001_SM_1000_NS12placeholders2_8E)
_ZN34_INTERNAL_ecf5b816_4_k_cu_8cfcc0b56thrust24THRUST_300001_SM_1000_NS12placeholders2_8E:
	.zero		1
	.type		_ZN34_INTERNAL_ecf5b816_4_k_cu_8cfcc0b54cuda3std3__45__cpo5crendE,@object
	.size		_ZN34_INTERNAL_ecf5b816_4_k_cu_8cfcc0b54cuda3std3__45__cpo5crendE,(_ZN34_INTERNAL_ecf5b816_4_k_cu_8cfcc0b54cuda3std6ranges3__45__cpo4prevE - _ZN34_INTERNAL_ecf5b816_4_k_cu_8cfcc0b54cuda3std3__45__cpo5crendE)
_ZN34_INTERNAL_ecf5b816_4_k_cu_8cfcc0b54cuda3std3__45__cpo5crendE:
	.zero		1
	.type		_ZN34_INTERNAL_ecf5b816_4_k_cu_8cfcc0b54cuda3std6ranges3__45__cpo4prevE,@object
	.size		_ZN34_INTERNAL_ecf5b816_4_k_cu_8cfcc0b54cuda3std6ranges3__45__cpo4prevE,(_ZN34_INTERNAL_ecf5b816_4_k_cu_8cfcc0b54cuda3std6ranges3__45__cpo9iter_moveE - _ZN34_INTERNAL_ecf5b816_4_k_cu_8cfcc0b54cuda3std6ranges3__45__cpo4prevE)
_ZN34_INTERNAL_ecf5b816_4_k_cu_8cfcc0b54cuda3std6ranges3__45__cpo4prevE:
	.zero		1
	.type		_ZN34_INTERNAL_ecf5b816_4_k_cu_8cfcc0b54cuda3std6ranges3__45__cpo9iter_moveE,@object
	.size		_ZN34_INTERNAL_ecf5b816_4_k_cu_8cfcc0b54cuda3std6ranges3__45__cpo9iter_moveE,(_ZN34_INTERNAL_ecf5b816_4_k_cu_8cfcc0b56thrust24THRUST_300001_SM_1000_NS6system6detail10sequential3seqE - _ZN34_INTERNAL_ecf5b816_4_k_cu_8cfcc0b54cuda3std6ranges3__45__cpo9iter_moveE)
_ZN34_INTERNAL_ecf5b816_4_k_cu_8cfcc0b54cuda3std6ranges3__45__cpo9iter_moveE:
	.zero		1
	.type		_ZN34_INTERNAL_ecf5b816_4_k_cu_8cfcc0b56thrust24THRUST_300001_SM_1000_NS6system6detail10sequential3seqE,@object
	.size		_ZN34_INTERNAL_ecf5b816_4_k_cu_8cfcc0b56thrust24THRUST_300001_SM_1000_NS6system6detail10sequential3seqE,(.L_31 - _ZN34_INTERNAL_ecf5b816_4_k_cu_8cfcc0b56thrust24THRUST_300001_SM_1000_NS6system6detail10sequential3seqE)
_ZN34_INTERNAL_ecf5b816_4_k_cu_8cfcc0b56thrust24THRUST_300001_SM_1000_NS6system6detail10sequential3seqE:
	.zero		1
.L_31:


//--------------------- .nv.shared._Z13stripLabelingPKhPjiii --------------------------
	.section	.nv.shared._Z13stripLabelingPKhPjiii,"aw",@nobits
	.sectionflags	@""
	.align	4
.nv.shared._Z13stripLabelingPKhPjiii:
	.zero		1552


//--------------------- .nv.constant0._ZN3cub18CUB_300001_SM_10006detail8for_each13static_kernelINS2_12policy_hub_t12policy_500_tEmN6thrust24THRUST_300001_SM_1000_NS8cuda_cub20__uninitialized_fill7functorINS7_10device_ptrIjEEjEEEEvT0_T1_ --------------------------
	.section	.nv.constant0._ZN3cub18CUB_300001_SM_10006detail8for_each13static_kernelINS2_12policy_hub_t12policy_500_tEmN6thrust24THRUST_300001_SM_1000_NS8cuda_cub20__uninitialized_fill7functorINS7_10device_ptrIjEEjEEEEvT0_T1_,"a",@progbits
	.sectionflags	@""
	.align	4
.nv.constant0._ZN3cub18CUB_300001_SM_10006detail8for_each13static_kernelINS2_12policy_hub_t12policy_500_tEmN6thrust24THRUST_300001_SM_1000_NS8cuda_cub20__uninitialized_fill7functorINS7_10device_ptrIjEEjEEEEvT0_T1_:
	.zero		920


//--------------------- .nv.constant0._ZN3cub18CUB_300001_SM_10006detail11EmptyKernelIvEEvv --------------------------
	.section	.nv.constant0._ZN3cub18CUB_300001_SM_10006detail11EmptyKernelIvEEvv,"a",@progbits
	.sectionflags	@""
	.align	4
.nv.constant0._ZN3cub18CUB_300001_SM_10006detail11EmptyKernelIvEEvv:
	.zero		896


//--------------------- .nv.constant0._Z13stripLabelingPKhPjiii --------------------------
	.section	.nv.constant0._Z13stripLabelingPKhPjiii,"a",@progbits
	.sectionflags	@""
	.align	4
.nv.constant0._Z13stripLabelingPKhPjiii:
	.zero		924


//--------------------- SYMBOLS --------------------------

	.type		.nv.reservedSmem.offset0,@object
	.size		.nv.reservedSmem.offset0,0x4
	.type		.nv.reservedSmem.cap,@object
	.size		.nv.reservedSmem.cap,0x4
